//
// Generated by NVIDIA NVVM Compiler
//
// Compiler Build ID: CL-36424714
// Cuda compilation tools, release 13.0, V13.0.88
// Based on NVVM 20.0.0
//

.version 9.0
.target sm_100
.address_size 64

	// .globl	_Z16evaluateFunctionPKdPdi
.func  (.param .align 16 .b8 func_retval0[16]) __internal_trig_reduction_slowpathd
(
	.param .b64 __internal_trig_reduction_slowpathd_param_0
)
;
.global .align 4 .b8 precalc_xorwow_matrix[102400];
.global .align 4 .b8 precalc_xorwow_offset_matrix[102400];
.global .align 4 .b8 mrg32k3aM1[2304];
.global .align 4 .b8 mrg32k3aM2[2304];
.global .align 4 .b8 mrg32k3aM1SubSeq[2016];
.global .align 4 .b8 mrg32k3aM2SubSeq[2016];
.global .align 4 .b8 mrg32k3aM1Seq[2304];
.global .align 4 .b8 mrg32k3aM2Seq[2304];
.const .align 8 .b8 __cr_lgamma_table[72];
.global .align 8 .b8 __cudart_i2opi_d[144] = {8, 93, 141, 31, 177, 95, 251, 107, 234, 146, 82, 138, 247, 57, 7, 61, 123, 241, 229, 235, 199, 186, 39, 117, 45, 234, 95, 158, 102, 63, 70, 79, 183, 9, 203, 39, 207, 126, 54, 109, 31, 109, 10, 90, 139, 17, 47, 239, 15, 152, 5, 222, 255, 151, 248, 31, 59, 40, 249, 189, 139, 95, 132, 156, 244, 57, 83, 131, 57, 214, 145, 57, 65, 126, 95, 180, 38, 112, 156, 233, 132, 68, 187, 46, 245, 53, 130, 232, 62, 167, 41, 177, 28, 235, 29, 254, 28, 146, 209, 9, 234, 46, 73, 6, 224, 210, 77, 66, 58, 110, 36, 183, 97, 197, 187, 222, 171, 99, 81, 254, 65, 144, 67, 60, 153, 149, 98, 219, 192, 221, 52, 245, 209, 87, 39, 252, 41, 21, 68, 78, 110, 131, 249, 162};
.global .align 16 .b8 __cudart_sin_cos_coeffs[128] = {70, 210, 176, 44, 241, 229, 90, 190, 146, 227, 172, 105, 227, 29, 199, 62, 161, 98, 219, 25, 160, 1, 42, 191, 24, 8, 17, 17, 17, 17, 129, 63, 84, 85, 85, 85, 85, 85, 197, 191, 0, 0, 0, 0, 0, 0, 0, 0, 0, 0, 0, 0, 0, 0, 0, 0, 100, 129, 253, 32, 131, 255, 168, 189, 40, 133, 239, 193, 167, 238, 33, 62, 217, 230, 6, 142, 79, 126, 146, 190, 233, 188, 221, 25, 160, 1, 250, 62, 71, 93, 193, 22, 108, 193, 86, 191, 81, 85, 85, 85, 85, 85, 165, 63, 0, 0, 0, 0, 0, 0, 224, 191, 0, 0, 0, 0, 0, 0, 240, 63};

.visible .entry _Z16evaluateFunctionPKdPdi(
	.param .u64 .ptr .align 1 _Z16evaluateFunctionPKdPdi_param_0,
	.param .u64 .ptr .align 1 _Z16evaluateFunctionPKdPdi_param_1,
	.param .u32 _Z16evaluateFunctionPKdPdi_param_2
)
{
	.reg .pred 	%p<18>;
	.reg .b32 	%r<45>;
	.reg .b64 	%rd<27>;
	.reg .b64 	%fd<129>;

	ld.param.u64 	%rd8, [_Z16evaluateFunctionPKdPdi_param_0];
	ld.param.u64 	%rd7, [_Z16evaluateFunctionPKdPdi_param_1];
	ld.param.u32 	%r19, [_Z16evaluateFunctionPKdPdi_param_2];
	cvta.to.global.u64 	%rd1, %rd8;
	cvt.rn.f64.s32 	%fd33, %r19;
	mul.f64 	%fd128, %fd33, 0d4024000000000000;
	setp.lt.s32 	%p1, %r19, 1;
	@%p1 bra 	$L__BB0_22;
	setp.eq.s32 	%p2, %r19, 1;
	mov.b64 	%rd26, 0;
	@%p2 bra 	$L__BB0_15;
	and.b32  	%r20, %r19, 2147483646;
	neg.s32 	%r38, %r20;
	add.s64 	%rd25, %rd1, 8;
	mov.u64 	%rd12, __cudart_sin_cos_coeffs;
$L__BB0_3:
	ld.global.f64 	%fd3, [%rd25+-8];
	mul.f64 	%fd4, %fd3, 0d401921FB54442D18;
	abs.f64 	%fd5, %fd4;
	setp.neu.f64 	%p3, %fd5, 0d7FF0000000000000;
	@%p3 bra 	$L__BB0_5;
	mov.f64 	%fd40, 0d0000000000000000;
	mul.rn.f64 	%fd121, %fd4, %fd40;
	mov.b32 	%r40, 1;
	bra.uni 	$L__BB0_8;
$L__BB0_5:
	mul.f64 	%fd35, %fd4, 0d3FE45F306DC9C883;
	cvt.rni.s32.f64 	%r39, %fd35;
	cvt.rn.f64.s32 	%fd36, %r39;
	fma.rn.f64 	%fd37, %fd36, 0dBFF921FB54442D18, %fd4;
	fma.rn.f64 	%fd38, %fd36, 0dBC91A62633145C00, %fd37;
	fma.rn.f64 	%fd121, %fd36, 0dB97B839A252049C0, %fd38;
	setp.ltu.f64 	%p4, %fd5, 0d41E0000000000000;
	@%p4 bra 	$L__BB0_7;
	{ // callseq 0, 0
	.param .b64 param0;
	st.param.f64 	[param0], %fd4;
	.param .align 16 .b8 retval0[16];
	call.uni (retval0), 
	__internal_trig_reduction_slowpathd, 
	(
	param0
	);
	ld.param.f64 	%fd121, [retval0];
	ld.param.b32 	%r39, [retval0+8];
	} // callseq 0
$L__BB0_7:
	add.s32 	%r40, %r39, 1;
$L__BB0_8:
	shl.b32 	%r23, %r40, 6;
	cvt.u64.u32 	%rd10, %r23;
	and.b64  	%rd11, %rd10, 64;
	add.s64 	%rd13, %rd12, %rd11;
	mul.rn.f64 	%fd41, %fd121, %fd121;
	and.b32  	%r24, %r40, 1;
	setp.eq.b32 	%p5, %r24, 1;
	selp.f64 	%fd42, 0dBDA8FF8320FD8164, 0d3DE5DB65F9785EBA, %p5;
	ld.global.nc.v2.f64 	{%fd43, %fd44}, [%rd13];
	fma.rn.f64 	%fd45, %fd42, %fd41, %fd43;
	fma.rn.f64 	%fd46, %fd45, %fd41, %fd44;
	ld.global.nc.v2.f64 	{%fd47, %fd48}, [%rd13+16];
	fma.rn.f64 	%fd49, %fd46, %fd41, %fd47;
	fma.rn.f64 	%fd50, %fd49, %fd41, %fd48;
	ld.global.nc.v2.f64 	{%fd51, %fd52}, [%rd13+32];
	fma.rn.f64 	%fd53, %fd50, %fd41, %fd51;
	fma.rn.f64 	%fd54, %fd53, %fd41, %fd52;
	fma.rn.f64 	%fd55, %fd54, %fd121, %fd121;
	fma.rn.f64 	%fd56, %fd54, %fd41, 0d3FF0000000000000;
	selp.f64 	%fd57, %fd56, %fd55, %p5;
	and.b32  	%r25, %r40, 2;
	setp.eq.s32 	%p6, %r25, 0;
	mov.f64 	%fd58, 0d0000000000000000;
	sub.f64 	%fd59, %fd58, %fd57;
	selp.f64 	%fd60, %fd57, %fd59, %p6;
	mul.f64 	%fd61, %fd60, 0dC024000000000000;
	fma.rn.f64 	%fd62, %fd3, %fd3, %fd61;
	add.f64 	%fd11, %fd128, %fd62;
	ld.global.f64 	%fd12, [%rd25];
	mul.f64 	%fd13, %fd12, 0d401921FB54442D18;
	abs.f64 	%fd14, %fd13;
	setp.eq.f64 	%p7, %fd14, 0d7FF0000000000000;
	@%p7 bra 	$L__BB0_12;
	mul.f64 	%fd63, %fd13, 0d3FE45F306DC9C883;
	cvt.rni.s32.f64 	%r41, %fd63;
	cvt.rn.f64.s32 	%fd64, %r41;
	fma.rn.f64 	%fd65, %fd64, 0dBFF921FB54442D18, %fd13;
	fma.rn.f64 	%fd66, %fd64, 0dBC91A62633145C00, %fd65;
	fma.rn.f64 	%fd123, %fd64, 0dB97B839A252049C0, %fd66;
	setp.ltu.f64 	%p8, %fd14, 0d41E0000000000000;
	@%p8 bra 	$L__BB0_11;
	{ // callseq 1, 0
	.param .b64 param0;
	st.param.f64 	[param0], %fd13;
	.param .align 16 .b8 retval0[16];
	call.uni (retval0), 
	__internal_trig_reduction_slowpathd, 
	(
	param0
	);
	ld.param.f64 	%fd123, [retval0];
	ld.param.b32 	%r41, [retval0+8];
	} // callseq 1
$L__BB0_11:
	add.s32 	%r42, %r41, 1;
	bra.uni 	$L__BB0_13;
$L__BB0_12:
	mov.f64 	%fd68, 0d0000000000000000;
	mul.rn.f64 	%fd123, %fd13, %fd68;
	mov.b32 	%r42, 1;
$L__BB0_13:
	shl.b32 	%r28, %r42, 6;
	cvt.u64.u32 	%rd14, %r28;
	and.b64  	%rd15, %rd14, 64;
	add.s64 	%rd17, %rd12, %rd15;
	mul.rn.f64 	%fd69, %fd123, %fd123;
	and.b32  	%r29, %r42, 1;
	setp.eq.b32 	%p9, %r29, 1;
	selp.f64 	%fd70, 0dBDA8FF8320FD8164, 0d3DE5DB65F9785EBA, %p9;
	ld.global.nc.v2.f64 	{%fd71, %fd72}, [%rd17];
	fma.rn.f64 	%fd73, %fd70, %fd69, %fd71;
	fma.rn.f64 	%fd74, %fd73, %fd69, %fd72;
	ld.global.nc.v2.f64 	{%fd75, %fd76}, [%rd17+16];
	fma.rn.f64 	%fd77, %fd74, %fd69, %fd75;
	fma.rn.f64 	%fd78, %fd77, %fd69, %fd76;
	ld.global.nc.v2.f64 	{%fd79, %fd80}, [%rd17+32];
	fma.rn.f64 	%fd81, %fd78, %fd69, %fd79;
	fma.rn.f64 	%fd82, %fd81, %fd69, %fd80;
	fma.rn.f64 	%fd83, %fd82, %fd123, %fd123;
	fma.rn.f64 	%fd84, %fd82, %fd69, 0d3FF0000000000000;
	selp.f64 	%fd85, %fd84, %fd83, %p9;
	and.b32  	%r30, %r42, 2;
	setp.eq.s32 	%p10, %r30, 0;
	mov.f64 	%fd86, 0d0000000000000000;
	sub.f64 	%fd87, %fd86, %fd85;
	selp.f64 	%fd88, %fd85, %fd87, %p10;
	mul.f64 	%fd89, %fd88, 0dC024000000000000;
	fma.rn.f64 	%fd90, %fd12, %fd12, %fd89;
	add.f64 	%fd128, %fd11, %fd90;
	add.s32 	%r38, %r38, 2;
	add.s64 	%rd25, %rd25, 16;
	setp.ne.s32 	%p11, %r38, 0;
	@%p11 bra 	$L__BB0_3;
	cvt.u64.u32 	%rd26, %r20;
$L__BB0_15:
	and.b32  	%r32, %r19, 1;
	setp.eq.b32 	%p12, %r32, 1;
	not.pred 	%p13, %p12;
	@%p13 bra 	$L__BB0_22;
	shl.b64 	%rd18, %rd26, 3;
	add.s64 	%rd19, %rd1, %rd18;
	ld.global.f64 	%fd23, [%rd19];
	mul.f64 	%fd24, %fd23, 0d401921FB54442D18;
	abs.f64 	%fd25, %fd24;
	setp.eq.f64 	%p14, %fd25, 0d7FF0000000000000;
	@%p14 bra 	$L__BB0_20;
	mul.f64 	%fd91, %fd24, 0d3FE45F306DC9C883;
	cvt.rni.s32.f64 	%r43, %fd91;
	cvt.rn.f64.s32 	%fd92, %r43;
	fma.rn.f64 	%fd93, %fd92, 0dBFF921FB54442D18, %fd24;
	fma.rn.f64 	%fd94, %fd92, 0dBC91A62633145C00, %fd93;
	fma.rn.f64 	%fd127, %fd92, 0dB97B839A252049C0, %fd94;
	setp.ltu.f64 	%p15, %fd25, 0d41E0000000000000;
	@%p15 bra 	$L__BB0_19;
	{ // callseq 2, 0
	.param .b64 param0;
	st.param.f64 	[param0], %fd24;
	.param .align 16 .b8 retval0[16];
	call.uni (retval0), 
	__internal_trig_reduction_slowpathd, 
	(
	param0
	);
	ld.param.f64 	%fd127, [retval0];
	ld.param.b32 	%r43, [retval0+8];
	} // callseq 2
$L__BB0_19:
	add.s32 	%r44, %r43, 1;
	bra.uni 	$L__BB0_21;
$L__BB0_20:
	mov.f64 	%fd96, 0d0000000000000000;
	mul.rn.f64 	%fd127, %fd24, %fd96;
	mov.b32 	%r44, 1;
$L__BB0_21:
	shl.b32 	%r35, %r44, 6;
	cvt.u64.u32 	%rd20, %r35;
	and.b64  	%rd21, %rd20, 64;
	mov.u64 	%rd22, __cudart_sin_cos_coeffs;
	add.s64 	%rd23, %rd22, %rd21;
	mul.rn.f64 	%fd97, %fd127, %fd127;
	and.b32  	%r36, %r44, 1;
	setp.eq.b32 	%p16, %r36, 1;
	selp.f64 	%fd98, 0dBDA8FF8320FD8164, 0d3DE5DB65F9785EBA, %p16;
	ld.global.nc.v2.f64 	{%fd99, %fd100}, [%rd23];
	fma.rn.f64 	%fd101, %fd98, %fd97, %fd99;
	fma.rn.f64 	%fd102, %fd101, %fd97, %fd100;
	ld.global.nc.v2.f64 	{%fd103, %fd104}, [%rd23+16];
	fma.rn.f64 	%fd105, %fd102, %fd97, %fd103;
	fma.rn.f64 	%fd106, %fd105, %fd97, %fd104;
	ld.global.nc.v2.f64 	{%fd107, %fd108}, [%rd23+32];
	fma.rn.f64 	%fd109, %fd106, %fd97, %fd107;
	fma.rn.f64 	%fd110, %fd109, %fd97, %fd108;
	fma.rn.f64 	%fd111, %fd110, %fd127, %fd127;
	fma.rn.f64 	%fd112, %fd110, %fd97, 0d3FF0000000000000;
	selp.f64 	%fd113, %fd112, %fd111, %p16;
	and.b32  	%r37, %r44, 2;
	setp.eq.s32 	%p17, %r37, 0;
	mov.f64 	%fd114, 0d0000000000000000;
	sub.f64 	%fd115, %fd114, %fd113;
	selp.f64 	%fd116, %fd113, %fd115, %p17;
	mul.f64 	%fd117, %fd116, 0dC024000000000000;
	fma.rn.f64 	%fd118, %fd23, %fd23, %fd117;
	add.f64 	%fd128, %fd128, %fd118;
$L__BB0_22:
	cvta.to.global.u64 	%rd24, %rd7;
	st.global.f64 	[%rd24], %fd128;
	ret;

}
	// .globl	_Z15computeGradientPKdPdi
.visible .entry _Z15computeGradientPKdPdi(
	.param .u64 .ptr .align 1 _Z15computeGradientPKdPdi_param_0,
	.param .u64 .ptr .align 1 _Z15computeGradientPKdPdi_param_1,
	.param .u32 _Z15computeGradientPKdPdi_param_2
)
{
	.reg .pred 	%p<10>;
	.reg .b32 	%r<30>;
	.reg .b64 	%rd<17>;
	.reg .b64 	%fd<83>;

	ld.param.u64 	%rd1, [_Z15computeGradientPKdPdi_param_0];
	ld.param.u64 	%rd2, [_Z15computeGradientPKdPdi_param_1];
	ld.param.u32 	%r12, [_Z15computeGradientPKdPdi_param_2];
	mov.u32 	%r13, %ctaid.x;
	mov.u32 	%r14, %ntid.x;
	mov.u32 	%r15, %tid.x;
	mad.lo.s32 	%r1, %r13, %r14, %r15;
	setp.ge.s32 	%p1, %r1, %r12;
	@%p1 bra 	$L__BB1_12;
	cvta.to.global.u64 	%rd3, %rd1;
	mul.wide.s32 	%rd4, %r1, 8;
	add.s64 	%rd5, %rd3, %rd4;
	ld.global.f64 	%fd1, [%rd5];
	add.f64 	%fd2, %fd1, 0d3EE4F8B588E368F1;
	mul.f64 	%fd3, %fd2, 0d401921FB54442D18;
	abs.f64 	%fd4, %fd3;
	setp.neu.f64 	%p2, %fd4, 0d7FF0000000000000;
	@%p2 bra 	$L__BB1_3;
	mov.f64 	%fd24, 0d0000000000000000;
	mul.rn.f64 	%fd80, %fd3, %fd24;
	mov.b32 	%r27, 1;
	bra.uni 	$L__BB1_6;
$L__BB1_3:
	mul.f64 	%fd19, %fd3, 0d3FE45F306DC9C883;
	cvt.rni.s32.f64 	%r26, %fd19;
	cvt.rn.f64.s32 	%fd20, %r26;
	fma.rn.f64 	%fd21, %fd20, 0dBFF921FB54442D18, %fd3;
	fma.rn.f64 	%fd22, %fd20, 0dBC91A62633145C00, %fd21;
	fma.rn.f64 	%fd80, %fd20, 0dB97B839A252049C0, %fd22;
	setp.ltu.f64 	%p3, %fd4, 0d41E0000000000000;
	@%p3 bra 	$L__BB1_5;
	{ // callseq 3, 0
	.param .b64 param0;
	st.param.f64 	[param0], %fd3;
	.param .align 16 .b8 retval0[16];
	call.uni (retval0), 
	__internal_trig_reduction_slowpathd, 
	(
	param0
	);
	ld.param.f64 	%fd80, [retval0];
	ld.param.b32 	%r26, [retval0+8];
	} // callseq 3
$L__BB1_5:
	add.s32 	%r27, %r26, 1;
$L__BB1_6:
	add.f64 	%fd10, %fd1, 0dBEE4F8B588E368F1;
	shl.b32 	%r18, %r27, 6;
	cvt.u64.u32 	%rd6, %r18;
	and.b64  	%rd7, %rd6, 64;
	mov.u64 	%rd8, __cudart_sin_cos_coeffs;
	add.s64 	%rd9, %rd8, %rd7;
	mul.rn.f64 	%fd25, %fd80, %fd80;
	and.b32  	%r19, %r27, 1;
	setp.eq.b32 	%p4, %r19, 1;
	selp.f64 	%fd26, 0dBDA8FF8320FD8164, 0d3DE5DB65F9785EBA, %p4;
	ld.global.nc.v2.f64 	{%fd27, %fd28}, [%rd9];
	fma.rn.f64 	%fd29, %fd26, %fd25, %fd27;
	fma.rn.f64 	%fd30, %fd29, %fd25, %fd28;
	ld.global.nc.v2.f64 	{%fd31, %fd32}, [%rd9+16];
	fma.rn.f64 	%fd33, %fd30, %fd25, %fd31;
	fma.rn.f64 	%fd34, %fd33, %fd25, %fd32;
	ld.global.nc.v2.f64 	{%fd35, %fd36}, [%rd9+32];
	fma.rn.f64 	%fd37, %fd34, %fd25, %fd35;
	fma.rn.f64 	%fd38, %fd37, %fd25, %fd36;
	fma.rn.f64 	%fd39, %fd38, %fd80, %fd80;
	fma.rn.f64 	%fd40, %fd38, %fd25, 0d3FF0000000000000;
	selp.f64 	%fd41, %fd40, %fd39, %p4;
	and.b32  	%r20, %r27, 2;
	setp.eq.s32 	%p5, %r20, 0;
	mov.f64 	%fd42, 0d0000000000000000;
	sub.f64 	%fd43, %fd42, %fd41;
	selp.f64 	%fd44, %fd41, %fd43, %p5;
	mul.f64 	%fd45, %fd44, 0dC024000000000000;
	fma.rn.f64 	%fd11, %fd2, %fd2, %fd45;
	mul.f64 	%fd12, %fd10, 0d401921FB54442D18;
	abs.f64 	%fd13, %fd12;
	setp.neu.f64 	%p6, %fd13, 0d7FF0000000000000;
	@%p6 bra 	$L__BB1_8;
	mov.f64 	%fd51, 0d0000000000000000;
	mul.rn.f64 	%fd82, %fd12, %fd51;
	mov.b32 	%r29, 1;
	bra.uni 	$L__BB1_11;
$L__BB1_8:
	mul.f64 	%fd46, %fd12, 0d3FE45F306DC9C883;
	cvt.rni.s32.f64 	%r28, %fd46;
	cvt.rn.f64.s32 	%fd47, %r28;
	fma.rn.f64 	%fd48, %fd47, 0dBFF921FB54442D18, %fd12;
	fma.rn.f64 	%fd49, %fd47, 0dBC91A62633145C00, %fd48;
	fma.rn.f64 	%fd82, %fd47, 0dB97B839A252049C0, %fd49;
	setp.ltu.f64 	%p7, %fd13, 0d41E0000000000000;
	@%p7 bra 	$L__BB1_10;
	{ // callseq 4, 0
	.param .b64 param0;
	st.param.f64 	[param0], %fd12;
	.param .align 16 .b8 retval0[16];
	call.uni (retval0), 
	__internal_trig_reduction_slowpathd, 
	(
	param0
	);
	ld.param.f64 	%fd82, [retval0];
	ld.param.b32 	%r28, [retval0+8];
	} // callseq 4
$L__BB1_10:
	add.s32 	%r29, %r28, 1;
$L__BB1_11:
	shl.b32 	%r23, %r29, 6;
	cvt.u64.u32 	%rd10, %r23;
	and.b64  	%rd11, %rd10, 64;
	add.s64 	%rd13, %rd8, %rd11;
	mul.rn.f64 	%fd52, %fd82, %fd82;
	and.b32  	%r24, %r29, 1;
	setp.eq.b32 	%p8, %r24, 1;
	selp.f64 	%fd53, 0dBDA8FF8320FD8164, 0d3DE5DB65F9785EBA, %p8;
	ld.global.nc.v2.f64 	{%fd54, %fd55}, [%rd13];
	fma.rn.f64 	%fd56, %fd53, %fd52, %fd54;
	fma.rn.f64 	%fd57, %fd56, %fd52, %fd55;
	ld.global.nc.v2.f64 	{%fd58, %fd59}, [%rd13+16];
	fma.rn.f64 	%fd60, %fd57, %fd52, %fd58;
	fma.rn.f64 	%fd61, %fd60, %fd52, %fd59;
	ld.global.nc.v2.f64 	{%fd62, %fd63}, [%rd13+32];
	fma.rn.f64 	%fd64, %fd61, %fd52, %fd62;
	fma.rn.f64 	%fd65, %fd64, %fd52, %fd63;
	fma.rn.f64 	%fd66, %fd65, %fd82, %fd82;
	fma.rn.f64 	%fd67, %fd65, %fd52, 0d3FF0000000000000;
	selp.f64 	%fd68, %fd67, %fd66, %p8;
	and.b32  	%r25, %r29, 2;
	setp.eq.s32 	%p9, %r25, 0;
	mov.f64 	%fd69, 0d0000000000000000;
	sub.f64 	%fd70, %fd69, %fd68;
	selp.f64 	%fd71, %fd68, %fd70, %p9;
	mul.f64 	%fd72, %fd71, 0d4024000000000000;
	mul.f64 	%fd73, %fd10, %fd10;
	sub.f64 	%fd74, %fd73, %fd72;
	add.f64 	%fd75, %fd74, 0d4024000000000000;
	add.f64 	%fd76, %fd11, 0d4024000000000000;
	sub.f64 	%fd77, %fd76, %fd75;
	div.rn.f64 	%fd78, %fd77, 0d3EF4F8B588E368F1;
	cvta.to.global.u64 	%rd14, %rd2;
	add.s64 	%rd16, %rd14, %rd4;
	st.global.f64 	[%rd16], %fd78;
$L__BB1_12:
	ret;

}
	// .globl	_Z16initializePointsPdim
.visible .entry _Z16initializePointsPdim(
	.param .u64 .ptr .align 1 _Z16initializePointsPdim_param_0,
	.param .u32 _Z16initializePointsPdim_param_1,
	.param .u64 _Z16initializePointsPdim_param_2
)
{
	.local .align 8 .b8 	__local_depot2[48];
	.reg .b64 	%SP;
	.reg .b64 	%SPL;
	.reg .pred 	%p<64>;
	.reg .b32 	%r<1199>;
	.reg .b32 	%f<3>;
	.reg .b64 	%rd<28>;
	.reg .b64 	%fd<3>;

	mov.u64 	%SPL, __local_depot2;
	ld.param.u64 	%rd10, [_Z16initializePointsPdim_param_0];
	ld.param.u32 	%r541, [_Z16initializePointsPdim_param_1];
	ld.param.u64 	%rd11, [_Z16initializePointsPdim_param_2];
	mov.u32 	%r542, %ctaid.x;
	mov.u32 	%r543, %ntid.x;
	mov.u32 	%r544, %tid.x;
	mad.lo.s32 	%r1, %r542, %r543, %r544;
	setp.ge.s32 	%p1, %r1, %r541;
	@%p1 bra 	$L__BB2_117;
	add.u64 	%rd1, %SPL, 0;
	cvt.s64.s32 	%rd2, %r1;
	cvt.u32.u64 	%r545, %rd11;
	xor.b32  	%r546, %r545, -1429050551;
	mul.lo.s32 	%r547, %r546, 1099087573;
	{ .reg .b32 tmp; mov.b64 {tmp, %r548}, %rd11; }
	xor.b32  	%r549, %r548, -136515619;
	mul.lo.s32 	%r550, %r549, -1703105765;
	add.s32 	%r551, %r547, %r550;
	add.s32 	%r2, %r551, 6615241;
	add.s32 	%r935, %r547, 123456789;
	st.local.v2.u32 	[%rd1], {%r2, %r935};
	xor.b32  	%r552, %r547, 362436069;
	add.s32 	%r553, %r550, 521288629;
	st.local.v2.u32 	[%rd1+8], {%r552, %r553};
	xor.b32  	%r554, %r550, 88675123;
	add.s32 	%r931, %r547, 5783321;
	st.local.v2.u32 	[%rd1+16], {%r554, %r931};
	setp.eq.s32 	%p2, %r1, 0;
	@%p2 bra 	$L__BB2_116;
	mov.b32 	%r918, 0;
	mov.u64 	%rd27, %rd2;
$L__BB2_3:
	mov.u64 	%rd3, %rd27;
	and.b64  	%rd4, %rd3, 3;
	setp.eq.s64 	%p3, %rd4, 0;
	@%p3 bra 	$L__BB2_115;
	mul.wide.u32 	%rd13, %r918, 3200;
	mov.u64 	%rd14, precalc_xorwow_matrix;
	add.s64 	%rd5, %rd14, %rd13;
	mov.b32 	%r931, 0;
	mov.u32 	%r932, %r931;
	mov.u32 	%r933, %r931;
	mov.u32 	%r934, %r931;
	mov.u32 	%r935, %r931;
	mov.u32 	%r924, %r931;
$L__BB2_5:
	mul.wide.u32 	%rd15, %r924, 4;
	add.s64 	%rd16, %rd1, %rd15;
	ld.local.u32 	%r14, [%rd16+4];
	shl.b32 	%r15, %r924, 5;
	mov.b32 	%r930, 0;
$L__BB2_6:
	.pragma "nounroll";
	shr.u32 	%r558, %r14, %r930;
	and.b32  	%r559, %r558, 1;
	setp.eq.b32 	%p4, %r559, 1;
	not.pred 	%p5, %p4;
	add.s32 	%r560, %r15, %r930;
	mul.lo.s32 	%r561, %r560, 5;
	mul.wide.u32 	%rd17, %r561, 4;
	add.s64 	%rd6, %rd5, %rd17;
	@%p5 bra 	$L__BB2_8;
	ld.global.u32 	%r562, [%rd6];
	xor.b32  	%r935, %r935, %r562;
	ld.global.u32 	%r563, [%rd6+4];
	xor.b32  	%r934, %r934, %r563;
	ld.global.u32 	%r564, [%rd6+8];
	xor.b32  	%r933, %r933, %r564;
	ld.global.u32 	%r565, [%rd6+12];
	xor.b32  	%r932, %r932, %r565;
	ld.global.u32 	%r566, [%rd6+16];
	xor.b32  	%r931, %r931, %r566;
$L__BB2_8:
	and.b32  	%r568, %r558, 2;
	setp.eq.s32 	%p6, %r568, 0;
	@%p6 bra 	$L__BB2_10;
	ld.global.u32 	%r569, [%rd6+20];
	xor.b32  	%r935, %r935, %r569;
	ld.global.u32 	%r570, [%rd6+24];
	xor.b32  	%r934, %r934, %r570;
	ld.global.u32 	%r571, [%rd6+28];
	xor.b32  	%r933, %r933, %r571;
	ld.global.u32 	%r572, [%rd6+32];
	xor.b32  	%r932, %r932, %r572;
	ld.global.u32 	%r573, [%rd6+36];
	xor.b32  	%r931, %r931, %r573;
$L__BB2_10:
	and.b32  	%r575, %r558, 4;
	setp.eq.s32 	%p7, %r575, 0;
	@%p7 bra 	$L__BB2_12;
	ld.global.u32 	%r576, [%rd6+40];
	xor.b32  	%r935, %r935, %r576;
	ld.global.u32 	%r577, [%rd6+44];
	xor.b32  	%r934, %r934, %r577;
	ld.global.u32 	%r578, [%rd6+48];
	xor.b32  	%r933, %r933, %r578;
	ld.global.u32 	%r579, [%rd6+52];
	xor.b32  	%r932, %r932, %r579;
	ld.global.u32 	%r580, [%rd6+56];
	xor.b32  	%r931, %r931, %r580;
$L__BB2_12:
	and.b32  	%r582, %r558, 8;
	setp.eq.s32 	%p8, %r582, 0;
	@%p8 bra 	$L__BB2_14;
	ld.global.u32 	%r583, [%rd6+60];
	xor.b32  	%r935, %r935, %r583;
	ld.global.u32 	%r584, [%rd6+64];
	xor.b32  	%r934, %r934, %r584;
	ld.global.u32 	%r585, [%rd6+68];
	xor.b32  	%r933, %r933, %r585;
	ld.global.u32 	%r586, [%rd6+72];
	xor.b32  	%r932, %r932, %r586;
	ld.global.u32 	%r587, [%rd6+76];
	xor.b32  	%r931, %r931, %r587;
$L__BB2_14:
	and.b32  	%r589, %r558, 16;
	setp.eq.s32 	%p9, %r589, 0;
	@%p9 bra 	$L__BB2_16;
	ld.global.u32 	%r590, [%rd6+80];
	xor.b32  	%r935, %r935, %r590;
	ld.global.u32 	%r591, [%rd6+84];
	xor.b32  	%r934, %r934, %r591;
	ld.global.u32 	%r592, [%rd6+88];
	xor.b32  	%r933, %r933, %r592;
	ld.global.u32 	%r593, [%rd6+92];
	xor.b32  	%r932, %r932, %r593;
	ld.global.u32 	%r594, [%rd6+96];
	xor.b32  	%r931, %r931, %r594;
$L__BB2_16:
	and.b32  	%r596, %r558, 32;
	setp.eq.s32 	%p10, %r596, 0;
	@%p10 bra 	$L__BB2_18;
	ld.global.u32 	%r597, [%rd6+100];
	xor.b32  	%r935, %r935, %r597;
	ld.global.u32 	%r598, [%rd6+104];
	xor.b32  	%r934, %r934, %r598;
	ld.global.u32 	%r599, [%rd6+108];
	xor.b32  	%r933, %r933, %r599;
	ld.global.u32 	%r600, [%rd6+112];
	xor.b32  	%r932, %r932, %r600;
	ld.global.u32 	%r601, [%rd6+116];
	xor.b32  	%r931, %r931, %r601;
$L__BB2_18:
	and.b32  	%r603, %r558, 64;
	setp.eq.s32 	%p11, %r603, 0;
	@%p11 bra 	$L__BB2_20;
	ld.global.u32 	%r604, [%rd6+120];
	xor.b32  	%r935, %r935, %r604;
	ld.global.u32 	%r605, [%rd6+124];
	xor.b32  	%r934, %r934, %r605;
	ld.global.u32 	%r606, [%rd6+128];
	xor.b32  	%r933, %r933, %r606;
	ld.global.u32 	%r607, [%rd6+132];
	xor.b32  	%r932, %r932, %r607;
	ld.global.u32 	%r608, [%rd6+136];
	xor.b32  	%r931, %r931, %r608;
$L__BB2_20:
	and.b32  	%r610, %r558, 128;
	setp.eq.s32 	%p12, %r610, 0;
	@%p12 bra 	$L__BB2_22;
	ld.global.u32 	%r611, [%rd6+140];
	xor.b32  	%r935, %r935, %r611;
	ld.global.u32 	%r612, [%rd6+144];
	xor.b32  	%r934, %r934, %r612;
	ld.global.u32 	%r613, [%rd6+148];
	xor.b32  	%r933, %r933, %r613;
	ld.global.u32 	%r614, [%rd6+152];
	xor.b32  	%r932, %r932, %r614;
	ld.global.u32 	%r615, [%rd6+156];
	xor.b32  	%r931, %r931, %r615;
$L__BB2_22:
	and.b32  	%r617, %r558, 256;
	setp.eq.s32 	%p13, %r617, 0;
	@%p13 bra 	$L__BB2_24;
	ld.global.u32 	%r618, [%rd6+160];
	xor.b32  	%r935, %r935, %r618;
	ld.global.u32 	%r619, [%rd6+164];
	xor.b32  	%r934, %r934, %r619;
	ld.global.u32 	%r620, [%rd6+168];
	xor.b32  	%r933, %r933, %r620;
	ld.global.u32 	%r621, [%rd6+172];
	xor.b32  	%r932, %r932, %r621;
	ld.global.u32 	%r622, [%rd6+176];
	xor.b32  	%r931, %r931, %r622;
$L__BB2_24:
	and.b32  	%r624, %r558, 512;
	setp.eq.s32 	%p14, %r624, 0;
	@%p14 bra 	$L__BB2_26;
	ld.global.u32 	%r625, [%rd6+180];
	xor.b32  	%r935, %r935, %r625;
	ld.global.u32 	%r626, [%rd6+184];
	xor.b32  	%r934, %r934, %r626;
	ld.global.u32 	%r627, [%rd6+188];
	xor.b32  	%r933, %r933, %r627;
	ld.global.u32 	%r628, [%rd6+192];
	xor.b32  	%r932, %r932, %r628;
	ld.global.u32 	%r629, [%rd6+196];
	xor.b32  	%r931, %r931, %r629;
$L__BB2_26:
	and.b32  	%r631, %r558, 1024;
	setp.eq.s32 	%p15, %r631, 0;
	@%p15 bra 	$L__BB2_28;
	ld.global.u32 	%r632, [%rd6+200];
	xor.b32  	%r935, %r935, %r632;
	ld.global.u32 	%r633, [%rd6+204];
	xor.b32  	%r934, %r934, %r633;
	ld.global.u32 	%r634, [%rd6+208];
	xor.b32  	%r933, %r933, %r634;
	ld.global.u32 	%r635, [%rd6+212];
	xor.b32  	%r932, %r932, %r635;
	ld.global.u32 	%r636, [%rd6+216];
	xor.b32  	%r931, %r931, %r636;
$L__BB2_28:
	and.b32  	%r638, %r558, 2048;
	setp.eq.s32 	%p16, %r638, 0;
	@%p16 bra 	$L__BB2_30;
	ld.global.u32 	%r639, [%rd6+220];
	xor.b32  	%r935, %r935, %r639;
	ld.global.u32 	%r640, [%rd6+224];
	xor.b32  	%r934, %r934, %r640;
	ld.global.u32 	%r641, [%rd6+228];
	xor.b32  	%r933, %r933, %r641;
	ld.global.u32 	%r642, [%rd6+232];
	xor.b32  	%r932, %r932, %r642;
	ld.global.u32 	%r643, [%rd6+236];
	xor.b32  	%r931, %r931, %r643;
$L__BB2_30:
	and.b32  	%r645, %r558, 4096;
	setp.eq.s32 	%p17, %r645, 0;
	@%p17 bra 	$L__BB2_32;
	ld.global.u32 	%r646, [%rd6+240];
	xor.b32  	%r935, %r935, %r646;
	ld.global.u32 	%r647, [%rd6+244];
	xor.b32  	%r934, %r934, %r647;
	ld.global.u32 	%r648, [%rd6+248];
	xor.b32  	%r933, %r933, %r648;
	ld.global.u32 	%r649, [%rd6+252];
	xor.b32  	%r932, %r932, %r649;
	ld.global.u32 	%r650, [%rd6+256];
	xor.b32  	%r931, %r931, %r650;
$L__BB2_32:
	and.b32  	%r652, %r558, 8192;
	setp.eq.s32 	%p18, %r652, 0;
	@%p18 bra 	$L__BB2_34;
	ld.global.u32 	%r653, [%rd6+260];
	xor.b32  	%r935, %r935, %r653;
	ld.global.u32 	%r654, [%rd6+264];
	xor.b32  	%r934, %r934, %r654;
	ld.global.u32 	%r655, [%rd6+268];
	xor.b32  	%r933, %r933, %r655;
	ld.global.u32 	%r656, [%rd6+272];
	xor.b32  	%r932, %r932, %r656;
	ld.global.u32 	%r657, [%rd6+276];
	xor.b32  	%r931, %r931, %r657;
$L__BB2_34:
	and.b32  	%r659, %r558, 16384;
	setp.eq.s32 	%p19, %r659, 0;
	@%p19 bra 	$L__BB2_36;
	ld.global.u32 	%r660, [%rd6+280];
	xor.b32  	%r935, %r935, %r660;
	ld.global.u32 	%r661, [%rd6+284];
	xor.b32  	%r934, %r934, %r661;
	ld.global.u32 	%r662, [%rd6+288];
	xor.b32  	%r933, %r933, %r662;
	ld.global.u32 	%r663, [%rd6+292];
	xor.b32  	%r932, %r932, %r663;
	ld.global.u32 	%r664, [%rd6+296];
	xor.b32  	%r931, %r931, %r664;
$L__BB2_36:
	and.b32  	%r666, %r558, 32768;
	setp.eq.s32 	%p20, %r666, 0;
	@%p20 bra 	$L__BB2_38;
	ld.global.u32 	%r667, [%rd6+300];
	xor.b32  	%r935, %r935, %r667;
	ld.global.u32 	%r668, [%rd6+304];
	xor.b32  	%r934, %r934, %r668;
	ld.global.u32 	%r669, [%rd6+308];
	xor.b32  	%r933, %r933, %r669;
	ld.global.u32 	%r670, [%rd6+312];
	xor.b32  	%r932, %r932, %r670;
	ld.global.u32 	%r671, [%rd6+316];
	xor.b32  	%r931, %r931, %r671;
$L__BB2_38:
	add.s32 	%r930, %r930, 16;
	setp.ne.s32 	%p21, %r930, 32;
	@%p21 bra 	$L__BB2_6;
	mad.lo.s32 	%r672, %r924, -31, %r15;
	add.s32 	%r924, %r672, 1;
	setp.ne.s32 	%p22, %r924, 5;
	@%p22 bra 	$L__BB2_5;
	st.local.u32 	[%rd1+4], %r935;
	st.local.v2.u32 	[%rd1+8], {%r934, %r933};
	st.local.v2.u32 	[%rd1+16], {%r932, %r931};
	setp.eq.s64 	%p23, %rd4, 1;
	@%p23 bra 	$L__BB2_115;
	mov.b32 	%r931, 0;
	mov.u32 	%r1024, %r931;
	mov.u32 	%r1025, %r931;
	mov.u32 	%r1026, %r931;
	mov.u32 	%r935, %r931;
	mov.u32 	%r1016, %r931;
$L__BB2_42:
	mul.wide.u32 	%rd18, %r1016, 4;
	add.s64 	%rd19, %rd1, %rd18;
	ld.local.u32 	%r190, [%rd19+4];
	shl.b32 	%r191, %r1016, 5;
	mov.b32 	%r1022, 0;
$L__BB2_43:
	.pragma "nounroll";
	shr.u32 	%r675, %r190, %r1022;
	and.b32  	%r676, %r675, 1;
	setp.eq.b32 	%p24, %r676, 1;
	not.pred 	%p25, %p24;
	add.s32 	%r677, %r191, %r1022;
	mul.lo.s32 	%r678, %r677, 5;
	mul.wide.u32 	%rd20, %r678, 4;
	add.s64 	%rd7, %rd5, %rd20;
	@%p25 bra 	$L__BB2_45;
	ld.global.u32 	%r679, [%rd7];
	xor.b32  	%r935, %r935, %r679;
	ld.global.u32 	%r680, [%rd7+4];
	xor.b32  	%r1026, %r1026, %r680;
	ld.global.u32 	%r681, [%rd7+8];
	xor.b32  	%r1025, %r1025, %r681;
	ld.global.u32 	%r682, [%rd7+12];
	xor.b32  	%r1024, %r1024, %r682;
	ld.global.u32 	%r683, [%rd7+16];
	xor.b32  	%r931, %r931, %r683;
$L__BB2_45:
	and.b32  	%r685, %r675, 2;
	setp.eq.s32 	%p26, %r685, 0;
	@%p26 bra 	$L__BB2_47;
	ld.global.u32 	%r686, [%rd7+20];
	xor.b32  	%r935, %r935, %r686;
	ld.global.u32 	%r687, [%rd7+24];
	xor.b32  	%r1026, %r1026, %r687;
	ld.global.u32 	%r688, [%rd7+28];
	xor.b32  	%r1025, %r1025, %r688;
	ld.global.u32 	%r689, [%rd7+32];
	xor.b32  	%r1024, %r1024, %r689;
	ld.global.u32 	%r690, [%rd7+36];
	xor.b32  	%r931, %r931, %r690;
$L__BB2_47:
	and.b32  	%r692, %r675, 4;
	setp.eq.s32 	%p27, %r692, 0;
	@%p27 bra 	$L__BB2_49;
	ld.global.u32 	%r693, [%rd7+40];
	xor.b32  	%r935, %r935, %r693;
	ld.global.u32 	%r694, [%rd7+44];
	xor.b32  	%r1026, %r1026, %r694;
	ld.global.u32 	%r695, [%rd7+48];
	xor.b32  	%r1025, %r1025, %r695;
	ld.global.u32 	%r696, [%rd7+52];
	xor.b32  	%r1024, %r1024, %r696;
	ld.global.u32 	%r697, [%rd7+56];
	xor.b32  	%r931, %r931, %r697;
$L__BB2_49:
	and.b32  	%r699, %r675, 8;
	setp.eq.s32 	%p28, %r699, 0;
	@%p28 bra 	$L__BB2_51;
	ld.global.u32 	%r700, [%rd7+60];
	xor.b32  	%r935, %r935, %r700;
	ld.global.u32 	%r701, [%rd7+64];
	xor.b32  	%r1026, %r1026, %r701;
	ld.global.u32 	%r702, [%rd7+68];
	xor.b32  	%r1025, %r1025, %r702;
	ld.global.u32 	%r703, [%rd7+72];
	xor.b32  	%r1024, %r1024, %r703;
	ld.global.u32 	%r704, [%rd7+76];
	xor.b32  	%r931, %r931, %r704;
$L__BB2_51:
	and.b32  	%r706, %r675, 16;
	setp.eq.s32 	%p29, %r706, 0;
	@%p29 bra 	$L__BB2_53;
	ld.global.u32 	%r707, [%rd7+80];
	xor.b32  	%r935, %r935, %r707;
	ld.global.u32 	%r708, [%rd7+84];
	xor.b32  	%r1026, %r1026, %r708;
	ld.global.u32 	%r709, [%rd7+88];
	xor.b32  	%r1025, %r1025, %r709;
	ld.global.u32 	%r710, [%rd7+92];
	xor.b32  	%r1024, %r1024, %r710;
	ld.global.u32 	%r711, [%rd7+96];
	xor.b32  	%r931, %r931, %r711;
$L__BB2_53:
	and.b32  	%r713, %r675, 32;
	setp.eq.s32 	%p30, %r713, 0;
	@%p30 bra 	$L__BB2_55;
	ld.global.u32 	%r714, [%rd7+100];
	xor.b32  	%r935, %r935, %r714;
	ld.global.u32 	%r715, [%rd7+104];
	xor.b32  	%r1026, %r1026, %r715;
	ld.global.u32 	%r716, [%rd7+108];
	xor.b32  	%r1025, %r1025, %r716;
	ld.global.u32 	%r717, [%rd7+112];
	xor.b32  	%r1024, %r1024, %r717;
	ld.global.u32 	%r718, [%rd7+116];
	xor.b32  	%r931, %r931, %r718;
$L__BB2_55:
	and.b32  	%r720, %r675, 64;
	setp.eq.s32 	%p31, %r720, 0;
	@%p31 bra 	$L__BB2_57;
	ld.global.u32 	%r721, [%rd7+120];
	xor.b32  	%r935, %r935, %r721;
	ld.global.u32 	%r722, [%rd7+124];
	xor.b32  	%r1026, %r1026, %r722;
	ld.global.u32 	%r723, [%rd7+128];
	xor.b32  	%r1025, %r1025, %r723;
	ld.global.u32 	%r724, [%rd7+132];
	xor.b32  	%r1024, %r1024, %r724;
	ld.global.u32 	%r725, [%rd7+136];
	xor.b32  	%r931, %r931, %r725;
$L__BB2_57:
	and.b32  	%r727, %r675, 128;
	setp.eq.s32 	%p32, %r727, 0;
	@%p32 bra 	$L__BB2_59;
	ld.global.u32 	%r728, [%rd7+140];
	xor.b32  	%r935, %r935, %r728;
	ld.global.u32 	%r729, [%rd7+144];
	xor.b32  	%r1026, %r1026, %r729;
	ld.global.u32 	%r730, [%rd7+148];
	xor.b32  	%r1025, %r1025, %r730;
	ld.global.u32 	%r731, [%rd7+152];
	xor.b32  	%r1024, %r1024, %r731;
	ld.global.u32 	%r732, [%rd7+156];
	xor.b32  	%r931, %r931, %r732;
$L__BB2_59:
	and.b32  	%r734, %r675, 256;
	setp.eq.s32 	%p33, %r734, 0;
	@%p33 bra 	$L__BB2_61;
	ld.global.u32 	%r735, [%rd7+160];
	xor.b32  	%r935, %r935, %r735;
	ld.global.u32 	%r736, [%rd7+164];
	xor.b32  	%r1026, %r1026, %r736;
	ld.global.u32 	%r737, [%rd7+168];
	xor.b32  	%r1025, %r1025, %r737;
	ld.global.u32 	%r738, [%rd7+172];
	xor.b32  	%r1024, %r1024, %r738;
	ld.global.u32 	%r739, [%rd7+176];
	xor.b32  	%r931, %r931, %r739;
$L__BB2_61:
	and.b32  	%r741, %r675, 512;
	setp.eq.s32 	%p34, %r741, 0;
	@%p34 bra 	$L__BB2_63;
	ld.global.u32 	%r742, [%rd7+180];
	xor.b32  	%r935, %r935, %r742;
	ld.global.u32 	%r743, [%rd7+184];
	xor.b32  	%r1026, %r1026, %r743;
	ld.global.u32 	%r744, [%rd7+188];
	xor.b32  	%r1025, %r1025, %r744;
	ld.global.u32 	%r745, [%rd7+192];
	xor.b32  	%r1024, %r1024, %r745;
	ld.global.u32 	%r746, [%rd7+196];
	xor.b32  	%r931, %r931, %r746;
$L__BB2_63:
	and.b32  	%r748, %r675, 1024;
	setp.eq.s32 	%p35, %r748, 0;
	@%p35 bra 	$L__BB2_65;
	ld.global.u32 	%r749, [%rd7+200];
	xor.b32  	%r935, %r935, %r749;
	ld.global.u32 	%r750, [%rd7+204];
	xor.b32  	%r1026, %r1026, %r750;
	ld.global.u32 	%r751, [%rd7+208];
	xor.b32  	%r1025, %r1025, %r751;
	ld.global.u32 	%r752, [%rd7+212];
	xor.b32  	%r1024, %r1024, %r752;
	ld.global.u32 	%r753, [%rd7+216];
	xor.b32  	%r931, %r931, %r753;
$L__BB2_65:
	and.b32  	%r755, %r675, 2048;
	setp.eq.s32 	%p36, %r755, 0;
	@%p36 bra 	$L__BB2_67;
	ld.global.u32 	%r756, [%rd7+220];
	xor.b32  	%r935, %r935, %r756;
	ld.global.u32 	%r757, [%rd7+224];
	xor.b32  	%r1026, %r1026, %r757;
	ld.global.u32 	%r758, [%rd7+228];
	xor.b32  	%r1025, %r1025, %r758;
	ld.global.u32 	%r759, [%rd7+232];
	xor.b32  	%r1024, %r1024, %r759;
	ld.global.u32 	%r760, [%rd7+236];
	xor.b32  	%r931, %r931, %r760;
$L__BB2_67:
	and.b32  	%r762, %r675, 4096;
	setp.eq.s32 	%p37, %r762, 0;
	@%p37 bra 	$L__BB2_69;
	ld.global.u32 	%r763, [%rd7+240];
	xor.b32  	%r935, %r935, %r763;
	ld.global.u32 	%r764, [%rd7+244];
	xor.b32  	%r1026, %r1026, %r764;
	ld.global.u32 	%r765, [%rd7+248];
	xor.b32  	%r1025, %r1025, %r765;
	ld.global.u32 	%r766, [%rd7+252];
	xor.b32  	%r1024, %r1024, %r766;
	ld.global.u32 	%r767, [%rd7+256];
	xor.b32  	%r931, %r931, %r767;
$L__BB2_69:
	and.b32  	%r769, %r675, 8192;
	setp.eq.s32 	%p38, %r769, 0;
	@%p38 bra 	$L__BB2_71;
	ld.global.u32 	%r770, [%rd7+260];
	xor.b32  	%r935, %r935, %r770;
	ld.global.u32 	%r771, [%rd7+264];
	xor.b32  	%r1026, %r1026, %r771;
	ld.global.u32 	%r772, [%rd7+268];
	xor.b32  	%r1025, %r1025, %r772;
	ld.global.u32 	%r773, [%rd7+272];
	xor.b32  	%r1024, %r1024, %r773;
	ld.global.u32 	%r774, [%rd7+276];
	xor.b32  	%r931, %r931, %r774;
$L__BB2_71:
	and.b32  	%r776, %r675, 16384;
	setp.eq.s32 	%p39, %r776, 0;
	@%p39 bra 	$L__BB2_73;
	ld.global.u32 	%r777, [%rd7+280];
	xor.b32  	%r935, %r935, %r777;
	ld.global.u32 	%r778, [%rd7+284];
	xor.b32  	%r1026, %r1026, %r778;
	ld.global.u32 	%r779, [%rd7+288];
	xor.b32  	%r1025, %r1025, %r779;
	ld.global.u32 	%r780, [%rd7+292];
	xor.b32  	%r1024, %r1024, %r780;
	ld.global.u32 	%r781, [%rd7+296];
	xor.b32  	%r931, %r931, %r781;
$L__BB2_73:
	and.b32  	%r783, %r675, 32768;
	setp.eq.s32 	%p40, %r783, 0;
	@%p40 bra 	$L__BB2_75;
	ld.global.u32 	%r784, [%rd7+300];
	xor.b32  	%r935, %r935, %r784;
	ld.global.u32 	%r785, [%rd7+304];
	xor.b32  	%r1026, %r1026, %r785;
	ld.global.u32 	%r786, [%rd7+308];
	xor.b32  	%r1025, %r1025, %r786;
	ld.global.u32 	%r787, [%rd7+312];
	xor.b32  	%r1024, %r1024, %r787;
	ld.global.u32 	%r788, [%rd7+316];
	xor.b32  	%r931, %r931, %r788;
$L__BB2_75:
	add.s32 	%r1022, %r1022, 16;
	setp.ne.s32 	%p41, %r1022, 32;
	@%p41 bra 	$L__BB2_43;
	mad.lo.s32 	%r789, %r1016, -31, %r191;
	add.s32 	%r1016, %r789, 1;
	setp.ne.s32 	%p42, %r1016, 5;
	@%p42 bra 	$L__BB2_42;
	st.local.u32 	[%rd1+4], %r935;
	st.local.v2.u32 	[%rd1+8], {%r1026, %r1025};
	st.local.v2.u32 	[%rd1+16], {%r1024, %r931};
	setp.ne.s64 	%p43, %rd4, 3;
	@%p43 bra 	$L__BB2_115;
	mov.b32 	%r931, 0;
	mov.u32 	%r1116, %r931;
	mov.u32 	%r1117, %r931;
	mov.u32 	%r1118, %r931;
	mov.u32 	%r935, %r931;
	mov.u32 	%r1108, %r931;
$L__BB2_79:
	mul.wide.u32 	%rd21, %r1108, 4;
	add.s64 	%rd22, %rd1, %rd21;
	ld.local.u32 	%r366, [%rd22+4];
	shl.b32 	%r367, %r1108, 5;
	mov.b32 	%r1114, 0;
$L__BB2_80:
	.pragma "nounroll";
	shr.u32 	%r792, %r366, %r1114;
	and.b32  	%r793, %r792, 1;
	setp.eq.b32 	%p44, %r793, 1;
	not.pred 	%p45, %p44;
	add.s32 	%r794, %r367, %r1114;
	mul.lo.s32 	%r795, %r794, 5;
	mul.wide.u32 	%rd23, %r795, 4;
	add.s64 	%rd8, %rd5, %rd23;
	@%p45 bra 	$L__BB2_82;
	ld.global.u32 	%r796, [%rd8];
	xor.b32  	%r935, %r935, %r796;
	ld.global.u32 	%r797, [%rd8+4];
	xor.b32  	%r1118, %r1118, %r797;
	ld.global.u32 	%r798, [%rd8+8];
	xor.b32  	%r1117, %r1117, %r798;
	ld.global.u32 	%r799, [%rd8+12];
	xor.b32  	%r1116, %r1116, %r799;
	ld.global.u32 	%r800, [%rd8+16];
	xor.b32  	%r931, %r931, %r800;
$L__BB2_82:
	and.b32  	%r802, %r792, 2;
	setp.eq.s32 	%p46, %r802, 0;
	@%p46 bra 	$L__BB2_84;
	ld.global.u32 	%r803, [%rd8+20];
	xor.b32  	%r935, %r935, %r803;
	ld.global.u32 	%r804, [%rd8+24];
	xor.b32  	%r1118, %r1118, %r804;
	ld.global.u32 	%r805, [%rd8+28];
	xor.b32  	%r1117, %r1117, %r805;
	ld.global.u32 	%r806, [%rd8+32];
	xor.b32  	%r1116, %r1116, %r806;
	ld.global.u32 	%r807, [%rd8+36];
	xor.b32  	%r931, %r931, %r807;
$L__BB2_84:
	and.b32  	%r809, %r792, 4;
	setp.eq.s32 	%p47, %r809, 0;
	@%p47 bra 	$L__BB2_86;
	ld.global.u32 	%r810, [%rd8+40];
	xor.b32  	%r935, %r935, %r810;
	ld.global.u32 	%r811, [%rd8+44];
	xor.b32  	%r1118, %r1118, %r811;
	ld.global.u32 	%r812, [%rd8+48];
	xor.b32  	%r1117, %r1117, %r812;
	ld.global.u32 	%r813, [%rd8+52];
	xor.b32  	%r1116, %r1116, %r813;
	ld.global.u32 	%r814, [%rd8+56];
	xor.b32  	%r931, %r931, %r814;
$L__BB2_86:
	and.b32  	%r816, %r792, 8;
	setp.eq.s32 	%p48, %r816, 0;
	@%p48 bra 	$L__BB2_88;
	ld.global.u32 	%r817, [%rd8+60];
	xor.b32  	%r935, %r935, %r817;
	ld.global.u32 	%r818, [%rd8+64];
	xor.b32  	%r1118, %r1118, %r818;
	ld.global.u32 	%r819, [%rd8+68];
	xor.b32  	%r1117, %r1117, %r819;
	ld.global.u32 	%r820, [%rd8+72];
	xor.b32  	%r1116, %r1116, %r820;
	ld.global.u32 	%r821, [%rd8+76];
	xor.b32  	%r931, %r931, %r821;
$L__BB2_88:
	and.b32  	%r823, %r792, 16;
	setp.eq.s32 	%p49, %r823, 0;
	@%p49 bra 	$L__BB2_90;
	ld.global.u32 	%r824, [%rd8+80];
	xor.b32  	%r935, %r935, %r824;
	ld.global.u32 	%r825, [%rd8+84];
	xor.b32  	%r1118, %r1118, %r825;
	ld.global.u32 	%r826, [%rd8+88];
	xor.b32  	%r1117, %r1117, %r826;
	ld.global.u32 	%r827, [%rd8+92];
	xor.b32  	%r1116, %r1116, %r827;
	ld.global.u32 	%r828, [%rd8+96];
	xor.b32  	%r931, %r931, %r828;
$L__BB2_90:
	and.b32  	%r830, %r792, 32;
	setp.eq.s32 	%p50, %r830, 0;
	@%p50 bra 	$L__BB2_92;
	ld.global.u32 	%r831, [%rd8+100];
	xor.b32  	%r935, %r935, %r831;
	ld.global.u32 	%r832, [%rd8+104];
	xor.b32  	%r1118, %r1118, %r832;
	ld.global.u32 	%r833, [%rd8+108];
	xor.b32  	%r1117, %r1117, %r833;
	ld.global.u32 	%r834, [%rd8+112];
	xor.b32  	%r1116, %r1116, %r834;
	ld.global.u32 	%r835, [%rd8+116];
	xor.b32  	%r931, %r931, %r835;
$L__BB2_92:
	and.b32  	%r837, %r792, 64;
	setp.eq.s32 	%p51, %r837, 0;
	@%p51 bra 	$L__BB2_94;
	ld.global.u32 	%r838, [%rd8+120];
	xor.b32  	%r935, %r935, %r838;
	ld.global.u32 	%r839, [%rd8+124];
	xor.b32  	%r1118, %r1118, %r839;
	ld.global.u32 	%r840, [%rd8+128];
	xor.b32  	%r1117, %r1117, %r840;
	ld.global.u32 	%r841, [%rd8+132];
	xor.b32  	%r1116, %r1116, %r841;
	ld.global.u32 	%r842, [%rd8+136];
	xor.b32  	%r931, %r931, %r842;
$L__BB2_94:
	and.b32  	%r844, %r792, 128;
	setp.eq.s32 	%p52, %r844, 0;
	@%p52 bra 	$L__BB2_96;
	ld.global.u32 	%r845, [%rd8+140];
	xor.b32  	%r935, %r935, %r845;
	ld.global.u32 	%r846, [%rd8+144];
	xor.b32  	%r1118, %r1118, %r846;
	ld.global.u32 	%r847, [%rd8+148];
	xor.b32  	%r1117, %r1117, %r847;
	ld.global.u32 	%r848, [%rd8+152];
	xor.b32  	%r1116, %r1116, %r848;
	ld.global.u32 	%r849, [%rd8+156];
	xor.b32  	%r931, %r931, %r849;
$L__BB2_96:
	and.b32  	%r851, %r792, 256;
	setp.eq.s32 	%p53, %r851, 0;
	@%p53 bra 	$L__BB2_98;
	ld.global.u32 	%r852, [%rd8+160];
	xor.b32  	%r935, %r935, %r852;
	ld.global.u32 	%r853, [%rd8+164];
	xor.b32  	%r1118, %r1118, %r853;
	ld.global.u32 	%r854, [%rd8+168];
	xor.b32  	%r1117, %r1117, %r854;
	ld.global.u32 	%r855, [%rd8+172];
	xor.b32  	%r1116, %r1116, %r855;
	ld.global.u32 	%r856, [%rd8+176];
	xor.b32  	%r931, %r931, %r856;
$L__BB2_98:
	and.b32  	%r858, %r792, 512;
	setp.eq.s32 	%p54, %r858, 0;
	@%p54 bra 	$L__BB2_100;
	ld.global.u32 	%r859, [%rd8+180];
	xor.b32  	%r935, %r935, %r859;
	ld.global.u32 	%r860, [%rd8+184];
	xor.b32  	%r1118, %r1118, %r860;
	ld.global.u32 	%r861, [%rd8+188];
	xor.b32  	%r1117, %r1117, %r861;
	ld.global.u32 	%r862, [%rd8+192];
	xor.b32  	%r1116, %r1116, %r862;
	ld.global.u32 	%r863, [%rd8+196];
	xor.b32  	%r931, %r931, %r863;
$L__BB2_100:
	and.b32  	%r865, %r792, 1024;
	setp.eq.s32 	%p55, %r865, 0;
	@%p55 bra 	$L__BB2_102;
	ld.global.u32 	%r866, [%rd8+200];
	xor.b32  	%r935, %r935, %r866;
	ld.global.u32 	%r867, [%rd8+204];
	xor.b32  	%r1118, %r1118, %r867;
	ld.global.u32 	%r868, [%rd8+208];
	xor.b32  	%r1117, %r1117, %r868;
	ld.global.u32 	%r869, [%rd8+212];
	xor.b32  	%r1116, %r1116, %r869;
	ld.global.u32 	%r870, [%rd8+216];
	xor.b32  	%r931, %r931, %r870;
$L__BB2_102:
	and.b32  	%r872, %r792, 2048;
	setp.eq.s32 	%p56, %r872, 0;
	@%p56 bra 	$L__BB2_104;
	ld.global.u32 	%r873, [%rd8+220];
	xor.b32  	%r935, %r935, %r873;
	ld.global.u32 	%r874, [%rd8+224];
	xor.b32  	%r1118, %r1118, %r874;
	ld.global.u32 	%r875, [%rd8+228];
	xor.b32  	%r1117, %r1117, %r875;
	ld.global.u32 	%r876, [%rd8+232];
	xor.b32  	%r1116, %r1116, %r876;
	ld.global.u32 	%r877, [%rd8+236];
	xor.b32  	%r931, %r931, %r877;
$L__BB2_104:
	and.b32  	%r879, %r792, 4096;
	setp.eq.s32 	%p57, %r879, 0;
	@%p57 bra 	$L__BB2_106;
	ld.global.u32 	%r880, [%rd8+240];
	xor.b32  	%r935, %r935, %r880;
	ld.global.u32 	%r881, [%rd8+244];
	xor.b32  	%r1118, %r1118, %r881;
	ld.global.u32 	%r882, [%rd8+248];
	xor.b32  	%r1117, %r1117, %r882;
	ld.global.u32 	%r883, [%rd8+252];
	xor.b32  	%r1116, %r1116, %r883;
	ld.global.u32 	%r884, [%rd8+256];
	xor.b32  	%r931, %r931, %r884;
$L__BB2_106:
	and.b32  	%r886, %r792, 8192;
	setp.eq.s32 	%p58, %r886, 0;
	@%p58 bra 	$L__BB2_108;
	ld.global.u32 	%r887, [%rd8+260];
	xor.b32  	%r935, %r935, %r887;
	ld.global.u32 	%r888, [%rd8+264];
	xor.b32  	%r1118, %r1118, %r888;
	ld.global.u32 	%r889, [%rd8+268];
	xor.b32  	%r1117, %r1117, %r889;
	ld.global.u32 	%r890, [%rd8+272];
	xor.b32  	%r1116, %r1116, %r890;
	ld.global.u32 	%r891, [%rd8+276];
	xor.b32  	%r931, %r931, %r891;
$L__BB2_108:
	and.b32  	%r893, %r792, 16384;
	setp.eq.s32 	%p59, %r893, 0;
	@%p59 bra 	$L__BB2_110;
	ld.global.u32 	%r894, [%rd8+280];
	xor.b32  	%r935, %r935, %r894;
	ld.global.u32 	%r895, [%rd8+284];
	xor.b32  	%r1118, %r1118, %r895;
	ld.global.u32 	%r896, [%rd8+288];
	xor.b32  	%r1117, %r1117, %r896;
	ld.global.u32 	%r897, [%rd8+292];
	xor.b32  	%r1116, %r1116, %r897;
	ld.global.u32 	%r898, [%rd8+296];
	xor.b32  	%r931, %r931, %r898;
$L__BB2_110:
	and.b32  	%r900, %r792, 32768;
	setp.eq.s32 	%p60, %r900, 0;
	@%p60 bra 	$L__BB2_112;
	ld.global.u32 	%r901, [%rd8+300];
	xor.b32  	%r935, %r935, %r901;
	ld.global.u32 	%r902, [%rd8+304];
	xor.b32  	%r1118, %r1118, %r902;
	ld.global.u32 	%r903, [%rd8+308];
	xor.b32  	%r1117, %r1117, %r903;
	ld.global.u32 	%r904, [%rd8+312];
	xor.b32  	%r1116, %r1116, %r904;
	ld.global.u32 	%r905, [%rd8+316];
	xor.b32  	%r931, %r931, %r905;
$L__BB2_112:
	add.s32 	%r1114, %r1114, 16;
	setp.ne.s32 	%p61, %r1114, 32;
	@%p61 bra 	$L__BB2_80;
	mad.lo.s32 	%r906, %r1108, -31, %r367;
	add.s32 	%r1108, %r906, 1;
	setp.ne.s32 	%p62, %r1108, 5;
	@%p62 bra 	$L__BB2_79;
	st.local.u32 	[%rd1+4], %r935;
	st.local.v2.u32 	[%rd1+8], {%r1118, %r1117};
	st.local.v2.u32 	[%rd1+16], {%r1116, %r931};
$L__BB2_115:
	shr.u64 	%rd27, %rd3, 2;
	add.s32 	%r918, %r918, 1;
	setp.gt.u64 	%p63, %rd3, 3;
	@%p63 bra 	$L__BB2_3;
$L__BB2_116:
	shr.u32 	%r907, %r935, 2;
	xor.b32  	%r908, %r907, %r935;
	shl.b32 	%r909, %r931, 4;
	shl.b32 	%r910, %r908, 1;
	xor.b32  	%r911, %r910, %r909;
	xor.b32  	%r912, %r911, %r908;
	xor.b32  	%r913, %r912, %r931;
	add.s32 	%r914, %r2, %r913;
	add.s32 	%r915, %r914, 362437;
	cvt.rn.f32.u32 	%f1, %r915;
	fma.rn.f32 	%f2, %f1, 0f2F800000, 0f2F000000;
	cvt.f64.f32 	%fd1, %f2;
	fma.rn.f64 	%fd2, %fd1, 0d4024000000000000, 0dC014000000000000;
	cvta.to.global.u64 	%rd24, %rd10;
	shl.b64 	%rd25, %rd2, 3;
	add.s64 	%rd26, %rd24, %rd25;
	st.global.f64 	[%rd26], %fd2;
$L__BB2_117:
	ret;

}
	// .globl	_Z13updateHessianPdPKdS1_di
.visible .entry _Z13updateHessianPdPKdS1_di(
	.param .u64 .ptr .align 1 _Z13updateHessianPdPKdS1_di_param_0,
	.param .u64 .ptr .align 1 _Z13updateHessianPdPKdS1_di_param_1,
	.param .u64 .ptr .align 1 _Z13updateHessianPdPKdS1_di_param_2,
	.param .f64 _Z13updateHessianPdPKdS1_di_param_3,
	.param .u32 _Z13updateHessianPdPKdS1_di_param_4
)
{
	.reg .pred 	%p<3>;
	.reg .b32 	%r<14>;
	.reg .b64 	%rd<13>;
	.reg .b64 	%fd<8>;

	ld.param.u64 	%rd1, [_Z13updateHessianPdPKdS1_di_param_0];
	ld.param.u64 	%rd2, [_Z13updateHessianPdPKdS1_di_param_1];
	ld.param.u64 	%rd3, [_Z13updateHessianPdPKdS1_di_param_2];
	ld.param.f64 	%fd1, [_Z13updateHessianPdPKdS1_di_param_3];
	ld.param.u32 	%r4, [_Z13updateHessianPdPKdS1_di_param_4];
	mov.u32 	%r5, %ctaid.x;
	mov.u32 	%r6, %ntid.x;
	mov.u32 	%r7, %tid.x;
	mad.lo.s32 	%r1, %r5, %r6, %r7;
	mov.u32 	%r8, %ctaid.y;
	mov.u32 	%r9, %ntid.y;
	mov.u32 	%r10, %tid.y;
	mad.lo.s32 	%r11, %r8, %r9, %r10;
	max.s32 	%r12, %r1, %r11;
	setp.ge.s32 	%p1, %r12, %r4;
	@%p1 bra 	$L__BB3_2;
	cvta.to.global.u64 	%rd4, %rd2;
	cvta.to.global.u64 	%rd5, %rd3;
	cvta.to.global.u64 	%rd6, %rd1;
	setp.eq.s32 	%p2, %r1, %r11;
	selp.f64 	%fd2, 0d3FF0000000000000, 0d0000000000000000, %p2;
	mul.wide.s32 	%rd7, %r1, 8;
	add.s64 	%rd8, %rd4, %rd7;
	ld.global.f64 	%fd3, [%rd8];
	mul.f64 	%fd4, %fd1, %fd3;
	mul.wide.u32 	%rd9, %r11, 8;
	add.s64 	%rd10, %rd5, %rd9;
	ld.global.f64 	%fd5, [%rd10];
	mul.f64 	%fd6, %fd4, %fd5;
	sub.f64 	%fd7, %fd2, %fd6;
	mad.lo.s32 	%r13, %r4, %r1, %r11;
	mul.wide.s32 	%rd11, %r13, 8;
	add.s64 	%rd12, %rd6, %rd11;
	st.global.f64 	[%rd12], %fd7;
$L__BB3_2:
	ret;

}
.func  (.param .align 16 .b8 func_retval0[16]) __internal_trig_reduction_slowpathd(
	.param .b64 __internal_trig_reduction_slowpathd_param_0
)
{
	.local .align 8 .b8 	__local_depot4[40];
	.reg .b64 	%SP;
	.reg .b64 	%SPL;
	.reg .pred 	%p<10>;
	.reg .b32 	%r<47>;
	.reg .b64 	%rd<74>;
	.reg .b64 	%fd<5>;

	mov.u64 	%SPL, __local_depot4;
	ld.param.f64 	%fd4, [__internal_trig_reduction_slowpathd_param_0];
	add.u64 	%rd1, %SPL, 0;
	{
	.reg .b32 %temp; 
	mov.b64 	{%temp, %r1}, %fd4;
	}
	shr.u32 	%r2, %r1, 20;
	and.b32  	%r3, %r2, 2047;
	setp.eq.s32 	%p1, %r3, 2047;
	mov.b32 	%r46, 0;
	@%p1 bra 	$L__BB4_9;
	add.s32 	%r20, %r3, -1024;
	mov.b64 	%rd20, %fd4;
	shl.b64 	%rd2, %rd20, 11;
	shr.u32 	%r4, %r20, 6;
	sub.s32 	%r45, 15, %r4;
	sub.s32 	%r21, 19, %r4;
	setp.lt.u32 	%p2, %r20, 128;
	selp.b32 	%r6, 18, %r21, %p2;
	setp.ge.s32 	%p3, %r45, %r6;
	mov.b64 	%rd70, 0;
	@%p3 bra 	$L__BB4_4;
	add.s32 	%r23, %r6, %r4;
	neg.s32 	%r43, %r23;
	or.b64  	%rd3, %rd2, -9223372036854775808;
	mov.b64 	%rd70, 0;
	mov.b32 	%r42, 0;
	mov.u64 	%rd25, __cudart_i2opi_d;
	mov.u32 	%r44, %r45;
$L__BB4_3:
	.pragma "nounroll";
	mul.wide.s32 	%rd22, %r42, 8;
	add.s64 	%rd23, %rd1, %rd22;
	mul.wide.s32 	%rd24, %r44, 8;
	add.s64 	%rd26, %rd25, %rd24;
	ld.global.nc.u64 	%rd27, [%rd26];
	{
	.reg .u32 %r0, %r1, %r2, %r3, %alo, %ahi, %blo, %bhi, %clo, %chi;
	mov.b64 	{%alo,%ahi}, %rd27;
	mov.b64 	{%blo,%bhi}, %rd3;
	mov.b64 	{%clo,%chi}, %rd70;
	mad.lo.cc.u32 	%r0, %alo, %blo, %clo;
	madc.hi.cc.u32 	%r1, %alo, %blo, %chi;
	madc.hi.u32 	%r2, %alo, %bhi, 0;
	mad.lo.cc.u32 	%r1, %alo, %bhi, %r1;
	madc.hi.cc.u32 	%r2, %ahi, %blo, %r2;
	madc.hi.u32 	%r3, %ahi, %bhi, 0;
	mad.lo.cc.u32 	%r1, %ahi, %blo, %r1;
	madc.lo.cc.u32 	%r2, %ahi, %bhi, %r2;
	addc.u32 	%r3, %r3, 0;
	mov.b64 	%rd28, {%r0,%r1};
	mov.b64 	%rd70, {%r2,%r3};
	}
	st.local.u64 	[%rd23], %rd28;
	add.s32 	%r44, %r44, 1;
	add.s32 	%r43, %r43, 1;
	add.s32 	%r42, %r42, 1;
	setp.ne.s32 	%p4, %r43, -15;
	mov.u32 	%r45, %r6;
	@%p4 bra 	$L__BB4_3;
$L__BB4_4:
	cvt.s64.s32 	%rd29, %r45;
	cvt.u64.u32 	%rd30, %r4;
	add.s64 	%rd31, %rd30, %rd29;
	shl.b64 	%rd32, %rd31, 3;
	add.s64 	%rd33, %rd1, %rd32;
	st.local.u64 	[%rd33+-120], %rd70;
	and.b32  	%r15, %r2, 63;
	ld.local.u64 	%rd72, [%rd1+16];
	ld.local.u64 	%rd71, [%rd1+24];
	setp.eq.s32 	%p5, %r15, 0;
	@%p5 bra 	$L__BB4_6;
	shl.b64 	%rd34, %rd71, %r15;
	shr.u64 	%rd35, %rd72, 1;
	xor.b32  	%r24, %r15, 63;
	shr.u64 	%rd36, %rd35, %r24;
	or.b64  	%rd71, %rd34, %rd36;
	ld.local.u64 	%rd37, [%rd1+8];
	shl.b64 	%rd38, %rd72, %r15;
	shr.u64 	%rd39, %rd37, 1;
	shr.u64 	%rd40, %rd39, %r24;
	or.b64  	%rd72, %rd38, %rd40;
$L__BB4_6:
	and.b32  	%r25, %r1, -2147483648;
	shr.u64 	%rd41, %rd71, 62;
	cvt.u32.u64 	%r26, %rd41;
	mov.b64 	{%r27, %r28}, %rd71;
	mov.b64 	{%r29, %r30}, %rd72;
	shf.l.wrap.b32 	%r31, %r30, %r27, 2;
	shf.l.wrap.b32 	%r32, %r27, %r28, 2;
	mov.b64 	%rd42, {%r31, %r32};
	shl.b64 	%rd43, %rd72, 2;
	shr.u64 	%rd44, %rd42, 63;
	cvt.u32.u64 	%r33, %rd44;
	add.s32 	%r34, %r33, %r26;
	setp.eq.s32 	%p6, %r25, 0;
	neg.s32 	%r35, %r34;
	selp.b32 	%r46, %r34, %r35, %p6;
	setp.gt.s64 	%p7, %rd42, -1;
	mov.b64 	%rd45, 0;
	{
	.reg .u32 %r0, %r1, %r2, %r3, %a0, %a1, %a2, %a3, %b0, %b1, %b2, %b3;
	mov.b64 	{%a0,%a1}, %rd45;
	mov.b64 	{%a2,%a3}, %rd45;
	mov.b64 	{%b0,%b1}, %rd43;
	mov.b64 	{%b2,%b3}, %rd42;
	sub.cc.u32 	%r0, %a0, %b0;
	subc.cc.u32 	%r1, %a1, %b1;
	subc.cc.u32 	%r2, %a2, %b2;
	subc.u32 	%r3, %a3, %b3;
	mov.b64 	%rd46, {%r0,%r1};
	mov.b64 	%rd47, {%r2,%r3};
	}
	xor.b32  	%r36, %r25, -2147483648;
	selp.b64 	%rd73, %rd42, %rd47, %p7;
	selp.b64 	%rd14, %rd43, %rd46, %p7;
	selp.b32 	%r17, %r25, %r36, %p7;
	clz.b64 	%r37, %rd73;
	cvt.u64.u32 	%rd15, %r37;
	setp.eq.s32 	%p8, %r37, 0;
	@%p8 bra 	$L__BB4_8;
	cvt.u32.u64 	%r38, %rd15;
	and.b32  	%r39, %r38, 63;
	shl.b64 	%rd48, %rd73, %r39;
	shr.u64 	%rd49, %rd14, 1;
	not.b32 	%r40, %r38;
	and.b32  	%r41, %r40, 63;
	shr.u64 	%rd50, %rd49, %r41;
	or.b64  	%rd73, %rd48, %rd50;
$L__BB4_8:
	mov.b64 	%rd51, -3958705157555305931;
	{
	.reg .u32 %r0, %r1, %r2, %r3, %alo, %ahi, %blo, %bhi;
	mov.b64 	{%alo,%ahi}, %rd73;
	mov.b64 	{%blo,%bhi}, %rd51;
	mul.lo.u32 	%r0, %alo, %blo;
	mul.hi.u32 	%r1, %alo, %blo;
	mad.lo.cc.u32 	%r1, %alo, %bhi, %r1;
	madc.hi.u32 	%r2, %alo, %bhi, 0;
	mad.lo.cc.u32 	%r1, %ahi, %blo, %r1;
	madc.hi.cc.u32 	%r2, %ahi, %blo, %r2;
	madc.hi.u32 	%r3, %ahi, %bhi, 0;
	mad.lo.cc.u32 	%r2, %ahi, %bhi, %r2;
	addc.u32 	%r3, %r3, 0;
	mov.b64 	%rd52, {%r0,%r1};
	mov.b64 	%rd53, {%r2,%r3};
	}
	setp.gt.s64 	%p9, %rd53, 0;
	{
	.reg .u32 %r0, %r1, %r2, %r3, %a0, %a1, %a2, %a3, %b0, %b1, %b2, %b3;
	mov.b64 	{%a0,%a1}, %rd52;
	mov.b64 	{%a2,%a3}, %rd53;
	mov.b64 	{%b0,%b1}, %rd52;
	mov.b64 	{%b2,%b3}, %rd53;
	add.cc.u32 	%r0, %a0, %b0;
	addc.cc.u32 	%r1, %a1, %b1;
	addc.cc.u32 	%r2, %a2, %b2;
	addc.u32 	%r3, %a3, %b3;
	mov.b64 	%rd54, {%r0,%r1};
	mov.b64 	%rd55, {%r2,%r3};
	}
	selp.b64 	%rd56, %rd55, %rd53, %p9;
	selp.s64 	%rd57, -1, 0, %p9;
	sub.s64 	%rd58, %rd57, %rd15;
	cvt.u64.u32 	%rd59, %r17;
	shl.b64 	%rd60, %rd59, 32;
	add.s64 	%rd61, %rd56, 1;
	shr.u64 	%rd62, %rd61, 10;
	add.s64 	%rd63, %rd62, 1;
	shr.u64 	%rd64, %rd63, 1;
	shl.b64 	%rd65, %rd58, 52;
	add.s64 	%rd66, %rd65, %rd64;
	add.s64 	%rd67, %rd66, 4602678819172646912;
	or.b64  	%rd68, %rd67, %rd60;
	mov.b64 	%fd4, %rd68;
$L__BB4_9:
	st.param.f64 	[func_retval0], %fd4;
	st.param.b32 	[func_retval0+8], %r46;
	ret;

}


// ===== COMPILED SASS (sm_100) =====

	.target	sm_100

	.elftype	@"ET_EXEC"


//--------------------- .note.nv.tkinfo           --------------------------
	.section	.note.nv.tkinfo,"",@"SHT_NOTE"
	.sectionflags	@"SHF_NOTE_NV_TKINFO"
	.tkinfo
        /*0018*/ 	.word	0x00000002
        /*0030*/ 	.string	""
        /*0030*/ 	.string	"ptxas"
        /*0030*/ 	.string	"Cuda compilation tools, release 13.0, V13.0.88"
        /*0030*/ 	.string	"Build cuda_13.0.r13.0/compiler.36424714_0"
        /*0030*/ 	.string	"-arch sm_100 -m 64 "



//--------------------- .note.nv.cuinfo           --------------------------
	.section	.note.nv.cuinfo,"",@"SHT_NOTE"
	.sectionflags	@"SHF_NOTE_NV_CUINFO"
        /*0018*/ 	.short	0x0002
        /*001a*/ 	.short	0x0064
        /*001c*/ 	.short	0x0082
	.zero		2


//--------------------- .nv.info                  --------------------------
	.section	.nv.info,"",@"SHT_CUDA_INFO"
	.align	4


	//----- nvinfo : EIATTR_REGCOUNT
	.align		4
        /*0000*/ 	.byte	0x04, 0x2f
        /*0002*/ 	.short	(.L_12 - .L_11)
	.align		4
.L_11:
        /*0004*/ 	.word	index@(_Z16evaluateFunctionPKdPdi)
        /*0008*/ 	.word	0x00000020


	//----- nvinfo : EIATTR_FRAME_SIZE
	.align		4
.L_12:
        /*000c*/ 	.byte	0x04, 0x11
        /*000e*/ 	.short	(.L_14 - .L_13)
	.align		4
.L_13:
        /*0010*/ 	.word	index@($_Z16evaluateFunctionPKdPdi$__internal_trig_reduction_slowpathd)
        /*0014*/ 	.word	0x00000028


	//----- nvinfo : EIATTR_FRAME_SIZE
	.align		4
.L_14:
        /*0018*/ 	.byte	0x04, 0x11
        /*001a*/ 	.short	(.L_16 - .L_15)
	.align		4
.L_15:
        /*001c*/ 	.word	index@(_Z16evaluateFunctionPKdPdi)
        /*0020*/ 	.word	0x00000028


	//----- nvinfo : EIATTR_REGCOUNT
	.align		4
.L_16:
        /*0024*/ 	.byte	0x04, 0x2f
        /*0026*/ 	.short	(.L_18 - .L_17)
	.align		4
.L_17:
        /*0028*/ 	.word	index@(_Z15computeGradientPKdPdi)
        /*002c*/ 	.word	0x0000001e


	//----- nvinfo : EIATTR_FRAME_SIZE
	.align		4
.L_18:
        /*0030*/ 	.byte	0x04, 0x11
        /*0032*/ 	.short	(.L_20 - .L_19)
	.align		4
.L_19:
        /*0034*/ 	.word	index@($_Z15computeGradientPKdPdi$__internal_trig_reduction_slowpathd)
        /*0038*/ 	.word	0x00000028


	//----- nvinfo : EIATTR_FRAME_SIZE
	.align		4
.L_20:
        /*003c*/ 	.byte	0x04, 0x11
        /*003e*/ 	.short	(.L_22 - .L_21)
	.align		4
.L_21:
        /*0040*/ 	.word	index@($__internal_0_$__cuda_sm20_div_rn_f64_full)
        /*0044*/ 	.word	0x00000028


	//----- nvinfo : EIATTR_FRAME_SIZE
	.align		4
.L_22:
        /*0048*/ 	.byte	0x04, 0x11
        /*004a*/ 	.short	(.L_24 - .L_23)
	.align		4
.L_23:
        /*004c*/ 	.word	index@(_Z15computeGradientPKdPdi)
        /*0050*/ 	.word	0x00000028


	//----- nvinfo : EIATTR_REGCOUNT
	.align		4
.L_24:
        /*0054*/ 	.byte	0x04, 0x2f
        /*0056*/ 	.short	(.L_26 - .L_25)
	.align		4
.L_25:
        /*0058*/ 	.word	index@(_Z16initializePointsPdim)
        /*005c*/ 	.word	0x0000001f


	//----- nvinfo : EIATTR_FRAME_SIZE
	.align		4
.L_26:
        /*0060*/ 	.byte	0x04, 0x11
        /*0062*/ 	.short	(.L_28 - .L_27)
	.align		4
.L_27:
        /*0064*/ 	.word	index@(_Z16initializePointsPdim)
        /*0068*/ 	.word	0x00000030


	//----- nvinfo : EIATTR_REGCOUNT
	.align		4
.L_28:
        /*006c*/ 	.byte	0x04, 0x2f
        /*006e*/ 	.short	(.L_30 - .L_29)
	.align		4
.L_29:
        /*0070*/ 	.word	index@(_Z13updateHessianPdPKdS1_di)
        /*0074*/ 	.word	0x00000010


	//----- nvinfo : EIATTR_FRAME_SIZE
	.align		4
.L_30:
        /*0078*/ 	.byte	0x04, 0x11
        /*007a*/ 	.short	(.L_32 - .L_31)
	.align		4
.L_31:
        /*007c*/ 	.word	index@(_Z13updateHessianPdPKdS1_di)
        /*0080*/ 	.word	0x00000000


	//----- nvinfo : EIATTR_MIN_STACK_SIZE
	.align		4
.L_32:
        /*0084*/ 	.byte	0x04, 0x12
        /*0086*/ 	.short	(.L_34 - .L_33)
	.align		4
.L_33:
        /*0088*/ 	.word	index@(_Z13updateHessianPdPKdS1_di)
        /*008c*/ 	.word	0x00000000


	//----- nvinfo : EIATTR_MIN_STACK_SIZE
	.align		4
.L_34:
        /*0090*/ 	.byte	0x04, 0x12
        /*0092*/ 	.short	(.L_36 - .L_35)
	.align		4
.L_35:
        /*0094*/ 	.word	index@(_Z16initializePointsPdim)
        /*0098*/ 	.word	0x00000030


	//----- nvinfo : EIATTR_MIN_STACK_SIZE
	.align		4
.L_36:
        /*009c*/ 	.byte	0x04, 0x12
        /*009e*/ 	.short	(.L_38 - .L_37)
	.align		4
.L_37:
        /*00a0*/ 	.word	index@(_Z15computeGradientPKdPdi)
        /*00a4*/ 	.word	0x00000028


	//----- nvinfo : EIATTR_MIN_STACK_SIZE
	.align		4
.L_38:
        /*00a8*/ 	.byte	0x04, 0x12
        /*00aa*/ 	.short	(.L_40 - .L_39)
	.align		4
.L_39:
        /*00ac*/ 	.word	index@(_Z16evaluateFunctionPKdPdi)
        /*00b0*/ 	.word	0x00000028
.L_40:


//--------------------- .nv.compat                --------------------------
	.section	.nv.compat,"",@"SHT_CUDA_COMPAT_INFO"
	.align	4
        /*0000*/ 	.byte	0x02, 0x09, 0x00, 0x00, 0x02, 0x02, 0x01, 0x00, 0x02, 0x05, 0x05, 0x00, 0x03, 0x07, 0x01, 0x01
        /*0010*/ 	.byte	0x02, 0x03, 0x00, 0x00, 0x02, 0x06, 0x01, 0x00, 0x04, 0x0b, 0x08, 0x00, 0x01, 0x00, 0x00, 0x00
        /*0020*/ 	.byte	0x00, 0x00, 0x00, 0x00


//--------------------- .nv.info._Z13updateHessianPdPKdS1_di --------------------------
	.section	.nv.info._Z13updateHessianPdPKdS1_di,"",@"SHT_CUDA_INFO"
	.sectionflags	@""
	.align	4


	//----- nvinfo : EIATTR_CUDA_API_VERSION
	.align		4
        /*0000*/ 	.byte	0x04, 0x37
        /*0002*/ 	.short	(.L_42 - .L_41)
.L_41:
        /*0004*/ 	.word	0x00000082


	//----- nvinfo : EIATTR_KPARAM_INFO
	.align		4
.L_42:
        /*0008*/ 	.byte	0x04, 0x17
        /*000a*/ 	.short	(.L_44 - .L_43)
.L_43:
        /*000c*/ 	.word	0x00000000
        /*0010*/ 	.short	0x0004
        /*0012*/ 	.short	0x0020
        /*0014*/ 	.byte	0x00, 0xf0, 0x11, 0x00


	//----- nvinfo : EIATTR_KPARAM_INFO
	.align		4
.L_44:
        /*0018*/ 	.byte	0x04, 0x17
        /*001a*/ 	.short	(.L_46 - .L_45)
.L_45:
        /*001c*/ 	.word	0x00000000
        /*0020*/ 	.short	0x0003
        /*0022*/ 	.short	0x0018
        /*0024*/ 	.byte	0x00, 0xf0, 0x21, 0x00


	//----- nvinfo : EIATTR_KPARAM_INFO
	.align		4
.L_46:
        /*0028*/ 	.byte	0x04, 0x17
        /*002a*/ 	.short	(.L_48 - .L_47)
.L_47:
        /*002c*/ 	.word	0x00000000
        /*0030*/ 	.short	0x0002
        /*0032*/ 	.short	0x0010
        /*0034*/ 	.byte	0x00, 0xf5, 0x21, 0x00


	//----- nvinfo : EIATTR_KPARAM_INFO
	.align		4
.L_48:
        /*0038*/ 	.byte	0x04, 0x17
        /*003a*/ 	.short	(.L_50 - .L_49)
.L_49:
        /*003c*/ 	.word	0x00000000
        /*0040*/ 	.short	0x0001
        /*0042*/ 	.short	0x0008
        /*0044*/ 	.byte	0x00, 0xf5, 0x21, 0x00


	//----- nvinfo : EIATTR_KPARAM_INFO
	.align		4
.L_50:
        /*0048*/ 	.byte	0x04, 0x17
        /*004a*/ 	.short	(.L_52 - .L_51)
.L_51:
        /*004c*/ 	.word	0x00000000
        /*0050*/ 	.short	0x0000
        /*0052*/ 	.short	0x0000
        /*0054*/ 	.byte	0x00, 0xf5, 0x21, 0x00


	//----- nvinfo : EIATTR_SPARSE_MMA_MASK
	.align		4
.L_52:
        /*0058*/ 	.byte	0x03, 0x50
        /*005a*/ 	.short	0x0000


	//----- nvinfo : EIATTR_MAXREG_COUNT
	.align		4
        /*005c*/ 	.byte	0x03, 0x1b
        /*005e*/ 	.short	0x00ff


	//----- nvinfo : EIATTR_MERCURY_ISA_VERSION
	.align		4
        /*0060*/ 	.byte	0x03, 0x5f
        /*0062*/ 	.short	0x0101


	//----- nvinfo : EIATTR_VRC_CTA_INIT_COUNT
	.align		4
        /*0064*/ 	.byte	0x02, 0x4a
	.zero		1
	.zero		1


	//----- nvinfo : EIATTR_EXIT_INSTR_OFFSETS
	.align		4
        /*0068*/ 	.byte	0x04, 0x1c
        /*006a*/ 	.short	(.L_54 - .L_53)


	//   ....[0]....
.L_53:
        /*006c*/ 	.word	0x000000c0


	//   ....[1]....
        /*0070*/ 	.word	0x000001e0


	//----- nvinfo : EIATTR_CBANK_PARAM_SIZE
	.align		4
.L_54:
        /*0074*/ 	.byte	0x03, 0x19
        /*0076*/ 	.short	0x0024


	//----- nvinfo : EIATTR_PARAM_CBANK
	.align		4
        /*0078*/ 	.byte	0x04, 0x0a
        /*007a*/ 	.short	(.L_56 - .L_55)
	.align		4
.L_55:
        /*007c*/ 	.word	index@(.nv.constant0._Z13updateHessianPdPKdS1_di)
        /*0080*/ 	.short	0x0380
        /*0082*/ 	.short	0x0024


	//----- nvinfo : EIATTR_SW_WAR
	.align		4
.L_56:
        /*0084*/ 	.byte	0x04, 0x36
        /*0086*/ 	.short	(.L_58 - .L_57)
.L_57:
        /*0088*/ 	.word	0x00000008
.L_58:


//--------------------- .nv.info._Z16initializePointsPdim --------------------------
	.section	.nv.info._Z16initializePointsPdim,"",@"SHT_CUDA_INFO"
	.sectionflags	@""
	.align	4


	//----- nvinfo : EIATTR_CUDA_API_VERSION
	.align		4
        /*0000*/ 	.byte	0x04, 0x37
        /*0002*/ 	.short	(.L_60 - .L_59)
.L_59:
        /*0004*/ 	.word	0x00000082


	//----- nvinfo : EIATTR_KPARAM_INFO
	.align		4
.L_60:
        /*0008*/ 	.byte	0x04, 0x17
        /*000a*/ 	.short	(.L_62 - .L_61)
.L_61:
        /*000c*/ 	.word	0x00000000
        /*0010*/ 	.short	0x0002
        /*0012*/ 	.short	0x0010
        /*0014*/ 	.byte	0x00, 0xf0, 0x21, 0x00


	//----- nvinfo : EIATTR_KPARAM_INFO
	.align		4
.L_62:
        /*0018*/ 	.byte	0x04, 0x17
        /*001a*/ 	.short	(.L_64 - .L_63)
.L_63:
        /*001c*/ 	.word	0x00000000
        /*0020*/ 	.short	0x0001
        /*0022*/ 	.short	0x0008
        /*0024*/ 	.byte	0x00, 0xf0, 0x11, 0x00


	//----- nvinfo : EIATTR_KPARAM_INFO
	.align		4
.L_64:
        /*0028*/ 	.byte	0x04, 0x17
        /*002a*/ 	.short	(.L_66 - .L_65)
.L_65:
        /*002c*/ 	.word	0x00000000
        /*0030*/ 	.short	0x0000
        /*0032*/ 	.short	0x0000
        /*0034*/ 	.byte	0x00, 0xf5, 0x21, 0x00


	//----- nvinfo : EIATTR_SPARSE_MMA_MASK
	.align		4
.L_66:
        /*0038*/ 	.byte	0x03, 0x50
        /*003a*/ 	.short	0x0000


	//----- nvinfo : EIATTR_MAXREG_COUNT
	.align		4
        /*003c*/ 	.byte	0x03, 0x1b
        /*003e*/ 	.short	0x00ff


	//----- nvinfo : EIATTR_MERCURY_ISA_VERSION
	.align		4
        /*0040*/ 	.byte	0x03, 0x5f
        /*0042*/ 	.short	0x0101


	//----- nvinfo : EIATTR_VRC_CTA_INIT_COUNT
	.align		4
        /*0044*/ 	.byte	0x02, 0x4a
	.zero		1
	.zero		1


	//----- nvinfo : EIATTR_EXIT_INSTR_OFFSETS
	.align		4
        /*0048*/ 	.byte	0x04, 0x1c
        /*004a*/ 	.short	(.L_68 - .L_67)


	//   ....[0]....
.L_67:
        /*004c*/ 	.word	0x00000080


	//   ....[1]....
        /*0050*/ 	.word	0x00002840


	//----- nvinfo : EIATTR_CRS_STACK_SIZE
	.align		4
.L_68:
        /*0054*/ 	.byte	0x04, 0x1e
        /*0056*/ 	.short	(.L_70 - .L_69)
.L_69:
        /*0058*/ 	.word	0x00000000


	//----- nvinfo : EIATTR_CBANK_PARAM_SIZE
	.align		4
.L_70:
        /*005c*/ 	.byte	0x03, 0x19
        /*005e*/ 	.short	0x0018


	//----- nvinfo : EIATTR_PARAM_CBANK
	.align		4
        /*0060*/ 	.byte	0x04, 0x0a
        /*0062*/ 	.short	(.L_72 - .L_71)
	.align		4
.L_71:
        /*0064*/ 	.word	index@(.nv.constant0._Z16initializePointsPdim)
        /*0068*/ 	.short	0x0380
        /*006a*/ 	.short	0x0018


	//----- nvinfo : EIATTR_SW_WAR
	.align		4
.L_72:
        /*006c*/ 	.byte	0x04, 0x36
        /*006e*/ 	.short	(.L_74 - .L_73)
.L_73:
        /*0070*/ 	.word	0x00000008
.L_74:


//--------------------- .nv.info._Z15computeGradientPKdPdi --------------------------
	.section	.nv.info._Z15computeGradientPKdPdi,"",@"SHT_CUDA_INFO"
	.sectionflags	@""
	.align	4


	//----- nvinfo : EIATTR_CUDA_API_VERSION
	.align		4
        /*0000*/ 	.byte	0x04, 0x37
        /*0002*/ 	.short	(.L_76 - .L_75)
.L_75:
        /*0004*/ 	.word	0x00000082


	//----- nvinfo : EIATTR_KPARAM_INFO
	.align		4
.L_76:
        /*0008*/ 	.byte	0x04, 0x17
        /*000a*/ 	.short	(.L_78 - .L_77)
.L_77:
        /*000c*/ 	.word	0x00000000
        /*0010*/ 	.short	0x0002
        /*0012*/ 	.short	0x0010
        /*0014*/ 	.byte	0x00, 0xf0, 0x11, 0x00


	//----- nvinfo : EIATTR_KPARAM_INFO
	.align		4
.L_78:
        /*0018*/ 	.byte	0x04, 0x17
        /*001a*/ 	.short	(.L_80 - .L_79)
.L_79:
        /*001c*/ 	.word	0x00000000
        /*0020*/ 	.short	0x0001
        /*0022*/ 	.short	0x0008
        /*0024*/ 	.byte	0x00, 0xf5, 0x21, 0x00


	//----- nvinfo : EIATTR_KPARAM_INFO
	.align		4
.L_80:
        /*0028*/ 	.byte	0x04, 0x17
        /*002a*/ 	.short	(.L_82 - .L_81)
.L_81:
        /*002c*/ 	.word	0x00000000
        /*0030*/ 	.short	0x0000
        /*0032*/ 	.short	0x0000
        /*0034*/ 	.byte	0x00, 0xf5, 0x21, 0x00


	//----- nvinfo : EIATTR_SPARSE_MMA_MASK
	.align		4
.L_82:
        /*0038*/ 	.byte	0x03, 0x50
        /*003a*/ 	.short	0x0000


	//----- nvinfo : EIATTR_MAXREG_COUNT
	.align		4
        /*003c*/ 	.byte	0x03, 0x1b
        /*003e*/ 	.short	0x00ff


	//----- nvinfo : EIATTR_MERCURY_ISA_VERSION
	.align		4
        /*0040*/ 	.byte	0x03, 0x5f
        /*0042*/ 	.short	0x0101


	//----- nvinfo : EIATTR_VRC_CTA_INIT_COUNT
	.align		4
        /*0044*/ 	.byte	0x02, 0x4a
	.zero		1
	.zero		1


	//----- nvinfo : EIATTR_EXIT_INSTR_OFFSETS
	.align		4
        /*0048*/ 	.byte	0x04, 0x1c
        /*004a*/ 	.short	(.L_84 - .L_83)


	//   ....[0]....
.L_83:
        /*004c*/ 	.word	0x00000080


	//   ....[1]....
        /*0050*/ 	.word	0x00000ad0


	//----- nvinfo : EIATTR_CRS_STACK_SIZE
	.align		4
.L_84:
        /*0054*/ 	.byte	0x04, 0x1e
        /*0056*/ 	.short	(.L_86 - .L_85)
.L_85:
        /*0058*/ 	.word	0x00000000


	//----- nvinfo : EIATTR_CBANK_PARAM_SIZE
	.align		4
.L_86:
        /*005c*/ 	.byte	0x03, 0x19
        /*005e*/ 	.short	0x0014


	//----- nvinfo : EIATTR_PARAM_CBANK
	.align		4
        /*0060*/ 	.byte	0x04, 0x0a
        /*0062*/ 	.short	(.L_88 - .L_87)
	.align		4
.L_87:
        /*0064*/ 	.word	index@(.nv.constant0._Z15computeGradientPKdPdi)
        /*0068*/ 	.short	0x0380
        /*006a*/ 	.short	0x0014


	//----- nvinfo : EIATTR_SW_WAR
	.align		4
.L_88:
        /*006c*/ 	.byte	0x04, 0x36
        /*006e*/ 	.short	(.L_90 - .L_89)
.L_89:
        /*0070*/ 	.word	0x00000008
.L_90:


//--------------------- .nv.info._Z16evaluateFunctionPKdPdi --------------------------
	.section	.nv.info._Z16evaluateFunctionPKdPdi,"",@"SHT_CUDA_INFO"
	.sectionflags	@""
	.align	4


	//----- nvinfo : EIATTR_CUDA_API_VERSION
	.align		4
        /*0000*/ 	.byte	0x04, 0x37
        /*0002*/ 	.short	(.L_92 - .L_91)
.L_91:
        /*0004*/ 	.word	0x00000082


	//----- nvinfo : EIATTR_KPARAM_INFO
	.align		4
.L_92:
        /*0008*/ 	.byte	0x04, 0x17
        /*000a*/ 	.short	(.L_94 - .L_93)
.L_93:
        /*000c*/ 	.word	0x00000000
        /*0010*/ 	.short	0x0002
        /*0012*/ 	.short	0x0010
        /*0014*/ 	.byte	0x00, 0xf0, 0x11, 0x00


	//----- nvinfo : EIATTR_KPARAM_INFO
	.align		4
.L_94:
        /*0018*/ 	.byte	0x04, 0x17
        /*001a*/ 	.short	(.L_96 - .L_95)
.L_95:
        /*001c*/ 	.word	0x00000000
        /*0020*/ 	.short	0x0001
        /*0022*/ 	.short	0x0008
        /*0024*/ 	.byte	0x00, 0xf5, 0x21, 0x00


	//----- nvinfo : EIATTR_KPARAM_INFO
	.align		4
.L_96:
        /*0028*/ 	.byte	0x04, 0x17
        /*002a*/ 	.short	(.L_98 - .L_97)
.L_97:
        /*002c*/ 	.word	0x00000000
        /*0030*/ 	.short	0x0000
        /*0032*/ 	.short	0x0000
        /*0034*/ 	.byte	0x00, 0xf5, 0x21, 0x00


	//----- nvinfo : EIATTR_SPARSE_MMA_MASK
	.align		4
.L_98:
        /*0038*/ 	.byte	0x03, 0x50
        /*003a*/ 	.short	0x0000


	//----- nvinfo : EIATTR_MAXREG_COUNT
	.align		4
        /*003c*/ 	.byte	0x03, 0x1b
        /*003e*/ 	.short	0x00ff


	//----- nvinfo : EIATTR_MERCURY_ISA_VERSION
	.align		4
        /*0040*/ 	.byte	0x03, 0x5f
        /*0042*/ 	.short	0x0101


	//----- nvinfo : EIATTR_VRC_CTA_INIT_COUNT
	.align		4
        /*0044*/ 	.byte	0x02, 0x4a
	.zero		1
	.zero		1


	//----- nvinfo : EIATTR_EXIT_INSTR_OFFSETS
	.align		4
        /*0048*/ 	.byte	0x04, 0x1c
        /*004a*/ 	.short	(.L_100 - .L_99)


	//   ....[0]....
.L_99:
        /*004c*/ 	.word	0x00000e30


	//----- nvinfo : EIATTR_CRS_STACK_SIZE
	.align		4
.L_100:
        /*0050*/ 	.byte	0x04, 0x1e
        /*0052*/ 	.short	(.L_102 - .L_101)
.L_101:
        /*0054*/ 	.word	0x00000000


	//----- nvinfo : EIATTR_CBANK_PARAM_SIZE
	.align		4
.L_102:
        /*0058*/ 	.byte	0x03, 0x19
        /*005a*/ 	.short	0x0014


	//----- nvinfo : EIATTR_PARAM_CBANK
	.align		4
        /*005c*/ 	.byte	0x04, 0x0a
        /*005e*/ 	.short	(.L_104 - .L_103)
	.align		4
.L_103:
        /*0060*/ 	.word	index@(.nv.constant0._Z16evaluateFunctionPKdPdi)
        /*0064*/ 	.short	0x0380
        /*0066*/ 	.short	0x0014


	//----- nvinfo : EIATTR_SW_WAR
	.align		4
.L_104:
        /*0068*/ 	.byte	0x04, 0x36
        /*006a*/ 	.short	(.L_106 - .L_105)
.L_105:
        /*006c*/ 	.word	0x00000008
.L_106:


//--------------------- .nv.callgraph             --------------------------
	.section	.nv.callgraph,"",@"SHT_CUDA_CALLGRAPH"
	.align	4
	.sectionentsize	8
	.align		4
        /*0000*/ 	.word	0x00000000
	.align		4
        /*0004*/ 	.word	0xffffffff
	.align		4
        /*0008*/ 	.word	0x00000000
	.align		4
        /*000c*/ 	.word	0xfffffffe
	.align		4
        /*0010*/ 	.word	0x00000000
	.align		4
        /*0014*/ 	.word	0xfffffffd
	.align		4
        /*0018*/ 	.word	0x00000000
	.align		4
        /*001c*/ 	.word	0xfffffffc


//--------------------- .nv.constant4             --------------------------
	.section	.nv.constant4,"a",@progbits
	.align	8
	.align		8
.nv.constant4:
        /*0000*/ 	.dword	precalc_xorwow_matrix
	.align		8
        /*0008*/ 	.dword	precalc_xorwow_offset_matrix
	.align		8
        /*0010*/ 	.dword	mrg32k3aM1
	.align		8
        /*0018*/ 	.dword	mrg32k3aM2
	.align		8
        /*0020*/ 	.dword	mrg32k3aM1SubSeq
	.align		8
        /*0028*/ 	.dword	mrg32k3aM2SubSeq
	.align		8
        /*0030*/ 	.dword	mrg32k3aM1Seq
	.align		8
        /*0038*/ 	.dword	mrg32k3aM2Seq
	.align		8
        /*0040*/ 	.dword	__cudart_i2opi_d
	.align		8
        /*0048*/ 	.dword	__cudart_sin_cos_coeffs


//--------------------- .nv.constant3             --------------------------
	.section	.nv.constant3,"a",@progbits
	.align	8
.nv.constant3:
	.type		__cr_lgamma_table,@object
	.size		__cr_lgamma_table,(.L_8 - __cr_lgamma_table)
__cr_lgamma_table:
        /*0000*/ 	.byte	0x00, 0x00, 0x00, 0x00, 0x00, 0x00, 0x00, 0x00, 0x00, 0x00, 0x00, 0x00, 0x00, 0x00, 0x00, 0x00
        /*0010*/ 	.byte	0xef, 0x39, 0xfa, 0xfe, 0x42, 0x2e, 0xe6, 0x3f, 0x02, 0x20, 0x2a, 0xfa, 0x0b, 0xab, 0xfc, 0x3f
        /*0020*/ 	.byte	0xf9, 0x2c, 0x92, 0x7c, 0xa7, 0x6c, 0x09, 0x40, 0xc9, 0x79, 0x44, 0x3c, 0x64, 0x26, 0x13, 0x40
        /*0030*/ 	.byte	0xca, 0x01, 0xcf, 0x3a, 0x27, 0x51, 0x1a, 0x40, 0x30, 0xcc, 0x2d, 0xf3, 0xe1, 0x0c, 0x21, 0x40
        /*0040*/ 	.byte	0x0d, 0xb7, 0xfc, 0x82, 0x8e, 0x35, 0x25, 0x40
.L_8:


//--------------------- .text._Z13updateHessianPdPKdS1_di --------------------------
	.section	.text._Z13updateHessianPdPKdS1_di,"ax",@progbits
	.align	128
        .global         _Z13updateHessianPdPKdS1_di
        .type           _Z13updateHessianPdPKdS1_di,@function
        .size           _Z13updateHessianPdPKdS1_di,(.L_x_54 - _Z13updateHessianPdPKdS1_di)
        .other          _Z13updateHessianPdPKdS1_di,@"STO_CUDA_ENTRY STV_DEFAULT"
_Z13updateHessianPdPKdS1_di:
.text._Z13updateHessianPdPKdS1_di:
[----:B------:R-:W-:Y:S01]  /*0000*/  LDC R1, c[0x0][0x37c] ;  /* 0x0000df00ff017b82 */ /* 0x000fe20000000800 */
[----:B------:R-:W0:Y:S07]  /*0010*/  S2R R0, SR_TID.X ;  /* 0x0000000000007919 */ /* 0x000e2e0000002100 */
[----:B------:R-:W0:Y:S01]  /*0020*/  S2UR UR4, SR_CTAID.X ;  /* 0x00000000000479c3 */ /* 0x000e220000002500 */
[----:B------:R-:W1:Y:S01]  /*0030*/  LDCU UR6, c[0x0][0x3a0] ;  /* 0x00007400ff0677ac */ /* 0x000e620008000800 */
[----:B------:R-:W2:Y:S06]  /*0040*/  S2R R3, SR_TID.Y ;  /* 0x0000000000037919 */ /* 0x000eac0000002200 */
[----:B------:R-:W0:Y:S08]  /*0050*/  LDC R13, c[0x0][0x360] ;  /* 0x0000d800ff0d7b82 */ /* 0x000e300000000800 */
[----:B------:R-:W2:Y:S08]  /*0060*/  S2UR UR5, SR_CTAID.Y ;  /* 0x00000000000579c3 */ /* 0x000eb00000002600 */
[----:B------:R-:W2:Y:S01]  /*0070*/  LDC R2, c[0x0][0x364] ;  /* 0x0000d900ff027b82 */ /* 0x000ea20000000800 */
[----:B0-----:R-:W-:-:S02]  /*0080*/  IMAD R13, R13, UR4, R0 ;  /* 0x000000040d0d7c24 */ /* 0x001fc4000f8e0200 */
[----:B--2---:R-:W-:-:S05]  /*0090*/  IMAD R0, R2, UR5, R3 ;  /* 0x0000000502007c24 */ /* 0x004fca000f8e0203 */
[----:B------:R-:W-:-:S04]  /*00a0*/  VIMNMX R2, PT, PT, R13, R0, !PT ;  /* 0x000000000d027248 */ /* 0x000fc80007fe0100 */
[----:B-1----:R-:W-:-:S13]  /*00b0*/  ISETP.GE.AND P0, PT, R2, UR6, PT ;  /* 0x0000000602007c0c */ /* 0x002fda000bf06270 */
[----:B------:R-:W-:Y:S05]  /*00c0*/  @P0 EXIT ;  /* 0x000000000000094d */ /* 0x000fea0003800000 */
[----:B------:R-:W0:Y:S01]  /*00d0*/  LDC.64 R2, c[0x0][0x388] ;  /* 0x0000e200ff027b82 */ /* 0x000e220000000a00 */
[----:B------:R-:W1:Y:S07]  /*00e0*/  LDCU.64 UR4, c[0x0][0x358] ;  /* 0x00006b00ff0477ac */ /* 0x000e6e0008000a00 */
[----:B------:R-:W2:Y:S08]  /*00f0*/  LDC.64 R6, c[0x0][0x390] ;  /* 0x0000e400ff067b82 */ /* 0x000eb00000000a00 */
[----:B------:R-:W3:Y:S01]  /*0100*/  LDC.64 R4, c[0x0][0x398] ;  /* 0x0000e600ff047b82 */ /* 0x000ee20000000a00 */
[----:B0-----:R-:W-:-:S07]  /*0110*/  IMAD.WIDE R2, R13, 0x8, R2 ;  /* 0x000000080d027825 */ /* 0x001fce00078e0202 */
[----:B------:R-:W0:Y:S01]  /*0120*/  LDC.64 R10, c[0x0][0x380] ;  /* 0x0000e000ff0a7b82 */ /* 0x000e220000000a00 */
[----:B-1----:R-:W3:Y:S01]  /*0130*/  LDG.E.64 R2, desc[UR4][R2.64] ;  /* 0x0000000402027981 */ /* 0x002ee2000c1e1b00 */
[----:B--2---:R-:W-:-:S06]  /*0140*/  IMAD.WIDE.U32 R6, R0, 0x8, R6 ;  /* 0x0000000800067825 */ /* 0x004fcc00078e0006 */
[----:B------:R-:W2:Y:S01]  /*0150*/  LDG.E.64 R6, desc[UR4][R6.64] ;  /* 0x0000000406067981 */ /* 0x000ea2000c1e1b00 */
[C---:B------:R-:W-:Y:S01]  /*0160*/  ISETP.NE.AND P0, PT, R13.reuse, R0, PT ;  /* 0x000000000d00720c */ /* 0x040fe20003f05270 */
[----:B------:R-:W-:Y:S01]  /*0170*/  IMAD R13, R13, UR6, R0 ;  /* 0x000000060d0d7c24 */ /* 0x000fe2000f8e0200 */
[----:B------:R-:W-:Y:S02]  /*0180*/  MOV R8, RZ ;  /* 0x000000ff00087202 */ /* 0x000fe40000000f00 */
[----:B------:R-:W-:Y:S01]  /*0190*/  FSEL R9, RZ, 1.875, P0 ;  /* 0x3ff00000ff097808 */ /* 0x000fe20000000000 */
[----:B---3--:R-:W-:Y:S01]  /*01a0*/  DMUL R4, R2, R4 ;  /* 0x0000000402047228 */ /* 0x008fe20000000000 */
[----:B0-----:R-:W-:-:S07]  /*01b0*/  IMAD.WIDE R2, R13, 0x8, R10 ;  /* 0x000000080d027825 */ /* 0x001fce00078e020a */
[----:B--2---:R-:W-:-:S07]  /*01c0*/  DFMA R4, -R4, R6, R8 ;  /* 0x000000060404722b */ /* 0x004fce0000000108 */
[----:B------:R-:W-:Y:S01]  /*01d0*/  STG.E.64 desc[UR4][R2.64], R4 ;  /* 0x0000000402007986 */ /* 0x000fe2000c101b04 */
[----:B------:R-:W-:Y:S05]  /*01e0*/  EXIT ;  /* 0x000000000000794d */ /* 0x000fea0003800000 */
.L_x_0:
[----:B------:R-:W-:-:S00]  /*01f0*/  BRA `(.L_x_0) ;  /* 0xfffffffc00fc7947 */ /* 0x000fc0000383ffff */
[----:B------:R-:W-:-:S00]  /*0200*/  NOP ;  /* 0x0000000000007918 */ /* 0x000fc00000000000 */
[----:B------:R-:W-:-:S00]  /*0210*/  NOP ;  /* 0x0000000000007918 */ /* 0x000fc00000000000 */
[----:B------:R-:W-:-:S00]  /*0220*/  NOP ;  /* 0x0000000000007918 */ /* 0x000fc00000000000 */
[----:B------:R-:W-:-:S00]  /*0230*/  NOP ;  /* 0x0000000000007918 */ /* 0x000fc00000000000 */
[----:B------:R-:W-:-:S00]  /*0240*/  NOP ;  /* 0x0000000000007918 */ /* 0x000fc00000000000 */
[----:B------:R-:W-:-:S00]  /*0250*/  NOP ;  /* 0x0000000000007918 */ /* 0x000fc00000000000 */
[----:B------:R-:W-:-:S00]  /*0260*/  NOP ;  /* 0x0000000000007918 */ /* 0x000fc00000000000 */
[----:B------:R-:W-:-:S00]  /*0270*/  NOP ;  /* 0x0000000000007918 */ /* 0x000fc00000000000 */
.L_x_54:


//--------------------- .text._Z16initializePointsPdim --------------------------
	.section	.text._Z16initializePointsPdim,"ax",@progbits
	.align	128
        .global         _Z16initializePointsPdim
        .type           _Z16initializePointsPdim,@function
        .size           _Z16initializePointsPdim,(.L_x_55 - _Z16initializePointsPdim)
        .other          _Z16initializePointsPdim,@"STO_CUDA_ENTRY STV_DEFAULT"
_Z16initializePointsPdim:
.text._Z16initializePointsPdim:
[----:B------:R-:W0:Y:S01]  /*0000*/  LDC R1, c[0x0][0x37c] ;  /* 0x0000df00ff017b82 */ /* 0x000e220000000800 */
[----:B------:R-:W1:Y:S07]  /*0010*/  S2R R3, SR_TID.X ;  /* 0x0000000000037919 */ /* 0x000e6e0000002100 */
[----:B------:R-:W1:Y:S01]  /*0020*/  S2UR UR4, SR_CTAID.X ;  /* 0x00000000000479c3 */ /* 0x000e620000002500 */
[----:B------:R-:W2:Y:S01]  /*0030*/  LDCU UR5, c[0x0][0x388] ;  /* 0x00007100ff0577ac */ /* 0x000ea20008000800 */
[----:B0-----:R-:W-:-:S06]  /*0040*/  VIADD R1, R1, 0xffffffd0 ;  /* 0xffffffd001017836 */ /* 0x001fcc0000000000 */
[----:B------:R-:W1:Y:S02]  /*0050*/  LDC R10, c[0x0][0x360] ;  /* 0x0000d800ff0a7b82 */ /* 0x000e640000000800 */
[----:B-1----:R-:W-:-:S05]  /*0060*/  IMAD R10, R10, UR4, R3 ;  /* 0x000000040a0a7c24 */ /* 0x002fca000f8e0203 */
[----:B--2---:R-:W-:-:S13]  /*0070*/  ISETP.GE.AND P0, PT, R10, UR5, PT ;  /* 0x000000050a007c0c */ /* 0x004fda000bf06270 */
[----:B------:R-:W-:Y:S05]  /*0080*/  @P0 EXIT ;  /* 0x000000000000094d */ /* 0x000fea0003800000 */
[----:B------:R-:W0:Y:S01]  /*0090*/  LDC.64 R2, c[0x0][0x390] ;  /* 0x0000e400ff027b82 */ /* 0x000e220000000a00 */
[----:B------:R-:W-:Y:S01]  /*00a0*/  ISETP.NE.AND P0, PT, R10, RZ, PT ;  /* 0x000000ff0a00720c */ /* 0x000fe20003f05270 */
[----:B------:R-:W1:Y:S01]  /*00b0*/  LDCU.64 UR6, c[0x0][0x358] ;  /* 0x00006b00ff0677ac */ /* 0x000e620008000a00 */
[----:B------:R-:W-:Y:S01]  /*00c0*/  BSSY.RECONVERGENT B0, `(.L_x_1) ;  /* 0x000025e000007945 */ /* 0x000fe20003800200 */
[----:B0-----:R-:W-:Y:S02]  /*00d0*/  LOP3.LUT R0, R2, 0xaad26b49, RZ, 0x3c, !PT ;  /* 0xaad26b4902007812 */ /* 0x001fe400078e3cff */
[----:B------:R-:W-:-:S03]  /*00e0*/  LOP3.LUT R2, R3, 0xf7dcefdd, RZ, 0x3c, !PT ;  /* 0xf7dcefdd03027812 */ /* 0x000fc600078e3cff */
[----:B------:R-:W-:Y:S02]  /*00f0*/  IMAD R0, R0, 0x4182bed5, RZ ;  /* 0x4182bed500007824 */ /* 0x000fe400078e02ff */
[----:B------:R-:W-:Y:S02]  /*0100*/  IMAD R9, R2, -0x658354e5, RZ ;  /* 0x9a7cab1b02097824 */ /* 0x000fe400078e02ff */
[C---:B------:R-:W-:Y:S01]  /*0110*/  VIADD R5, R0.reuse, 0x583f19 ;  /* 0x00583f1900057836 */ /* 0x040fe20000000000 */
[C---:B------:R-:W-:Y:S01]  /*0120*/  LOP3.LUT R6, R0.reuse, 0x159a55e5, RZ, 0x3c, !PT ;  /* 0x159a55e500067812 */ /* 0x040fe200078e3cff */
[C---:B------:R-:W-:Y:S01]  /*0130*/  VIADD R3, R0.reuse, 0x75bcd15 ;  /* 0x075bcd1500037836 */ /* 0x040fe20000000000 */
[----:B------:R-:W-:Y:S01]  /*0140*/  IADD3 R2, PT, PT, R0, 0x64f0c9, R9 ;  /* 0x0064f0c900027810 */ /* 0x000fe20007ffe009 */
[C---:B------:R-:W-:Y:S01]  /*0150*/  VIADD R7, R9.reuse, 0x1f123bb5 ;  /* 0x1f123bb509077836 */ /* 0x040fe20000000000 */
[----:B------:R-:W-:Y:S02]  /*0160*/  LOP3.LUT R4, R9, 0x5491333, RZ, 0x3c, !PT ;  /* 0x0549133309047812 */ /* 0x000fe400078e3cff */
[----:B------:R-:W-:Y:S01]  /*0170*/  SHF.R.S32.HI R0, RZ, 0x1f, R10 ;  /* 0x0000001fff007819 */ /* 0x000fe2000001140a */
[----:B------:R0:W-:Y:S04]  /*0180*/  STL.64 [R1], R2 ;  /* 0x0000000201007387 */ /* 0x0001e80000100a00 */
[----:B------:R0:W-:Y:S04]  /*0190*/  STL.64 [R1+0x8], R6 ;  /* 0x0000080601007387 */ /* 0x0001e80000100a00 */
[----:B------:R0:W-:Y:S01]  /*01a0*/  STL.64 [R1+0x10], R4 ;  /* 0x0000100401007387 */ /* 0x0001e20000100a00 */
[----:B-1----:R-:W-:Y:S05]  /*01b0*/  @!P0 BRA `(.L_x_2) ;  /* 0x0000002400388947 */ /* 0x002fea0003800000 */
[----:B------:R-:W-:Y:S02]  /*01c0*/  IMAD.MOV.U32 R13, RZ, RZ, R0 ;  /* 0x000000ffff0d7224 */ /* 0x000fe400078e0000 */
[----:B------:R-:W-:Y:S02]  /*01d0*/  IMAD.MOV.U32 R11, RZ, RZ, RZ ;  /* 0x000000ffff0b7224 */ /* 0x000fe400078e00ff */
[----:B0-----:R-:W-:-:S07]  /*01e0*/  IMAD.MOV.U32 R2, RZ, RZ, R10 ;  /* 0x000000ffff027224 */ /* 0x001fce00078e000a */
.L_x_11:
[----:B------:R-:W-:Y:S01]  /*01f0*/  LOP3.LUT R0, R2, 0x3, RZ, 0xc0, !PT ;  /* 0x0000000302007812 */ /* 0x000fe200078ec0ff */
[----:B------:R-:W-:Y:S03]  /*0200*/  BSSY.RECONVERGENT B1, `(.L_x_3) ;  /* 0x0000243000017945 */ /* 0x000fe60003800200 */
[----:B------:R-:W-:-:S04]  /*0210*/  ISETP.NE.U32.AND P0, PT, R0, RZ, PT ;  /* 0x000000ff0000720c */ /* 0x000fc80003f05070 */
[----:B------:R-:W-:-:S13]  /*0220*/  ISETP.NE.AND.EX P0, PT, RZ, RZ, PT, P0 ;  /* 0x000000ffff00720c */ /* 0x000fda0003f05300 */
[----:B0-----:R-:W-:Y:S05]  /*0230*/  @!P0 BRA `(.L_x_4) ;  /* 0x0000002000fc8947 */ /* 0x001fea0003800000 */
[----:B------:R-:W0:Y:S01]  /*0240*/  LDC.64 R8, c[0x4][RZ] ;  /* 0x01000000ff087b82 */ /* 0x000e220000000a00 */
[----:B------:R-:W-:Y:S01]  /*0250*/  IMAD.MOV.U32 R0, RZ, RZ, RZ ;  /* 0x000000ffff007224 */ /* 0x000fe200078e00ff */
[----:B------:R-:W-:Y:S02]  /*0260*/  CS2R R4, SRZ ;  /* 0x0000000000047805 */ /* 0x000fe4000001ff00 */
[----:B------:R-:W-:Y:S01]  /*0270*/  CS2R R6, SRZ ;  /* 0x0000000000067805 */ /* 0x000fe2000001ff00 */
[----:B------:R-:W-:Y:S02]  /*0280*/  IMAD.MOV.U32 R3, RZ, RZ, RZ ;  /* 0x000000ffff037224 */ /* 0x000fe400078e00ff */
[----:B0-----:R-:W-:-:S07]  /*0290*/  IMAD.WIDE.U32 R8, R11, 0xc80, R8 ;  /* 0x00000c800b087825 */ /* 0x001fce00078e0008 */
.L_x_6:
[----:B------:R-:W-:-:S06]  /*02a0*/  IMAD R12, R0, 0x4, R1 ;  /* 0x00000004000c7824 */ /* 0x000fcc00078e0201 */
[----:B------:R-:W5:Y:S01]  /*02b0*/  LDL R12, [R12+0x4] ;  /* 0x000004000c0c7983 */ /* 0x000f620000100800 */
[----:B------:R-:W-:-:S05]  /*02c0*/  UMOV UR4, URZ ;  /* 0x000000ff00047c82 */ /* 0x000fca0008000000 */
.L_x_5:
[----:B-----5:R-:W-:Y:S01]  /*02d0*/  SHF.R.U32.HI R22, RZ, UR4, R12 ;  /* 0x00000004ff167c19 */ /* 0x020fe2000801160c */
[----:B------:R-:W-:-:S03]  /*02e0*/  IMAD.SHL.U32 R14, R0, 0x20, RZ ;  /* 0x00000020000e7824 */ /* 0x000fc600078e00ff */
[----:B------:R-:W-:Y:S01]  /*02f0*/  LOP3.LUT R15, R22, 0x1, RZ, 0xc0, !PT ;  /* 0x00000001160f7812 */ /* 0x000fe200078ec0ff */
[----:B------:R-:W-:-:S03]  /*0300*/  VIADD R14, R14, UR4 ;  /* 0x000000040e0e7c36 */ /* 0x000fc60008000000 */
[----:B------:R-:W-:Y:S01]  /*0310*/  ISETP.NE.U32.AND P0, PT, R15, 0x1, PT ;  /* 0x000000010f00780c */ /* 0x000fe20003f05070 */
[----:B------:R-:W-:-:S03]  /*0320*/  IMAD R15, R14, 0x5, RZ ;  /* 0x000000050e0f7824 */ /* 0x000fc600078e02ff */
[----:B------:R-:W-:Y:S01]  /*0330*/  R2P PR, R22, 0x7e ;  /* 0x0000007e16007804 */ /* 0x000fe20000000000 */
[----:B------:R-:W-:-:S08]  /*0340*/  IMAD.WIDE.U32 R14, R15, 0x4, R8 ;  /* 0x000000040f0e7825 */ /* 0x000fd000078e0008 */
[----:B------:R-:W2:Y:S04]  /*0350*/  @!P0 LDG.E R16, desc[UR6][R14.64+0x10] ;  /* 0x000010060e108981 */ /* 0x000ea8000c1e1900 */
[----:B------:R-:W3:Y:S04]  /*0360*/  @P1 LDG.E R18, desc[UR6][R14.64+0x24] ;  /* 0x000024060e121981 */ /* 0x000ee8000c1e1900 */
[----:B------:R-:W4:Y:S04]  /*0370*/  @P2 LDG.E R20, desc[UR6][R14.64+0x38] ;  /* 0x000038060e142981 */ /* 0x000f28000c1e1900 */
[----:B------:R-:W4:Y:S04]  /*0380*/  @P3 LDG.E R24, desc[UR6][R14.64+0x4c] ;  /* 0x00004c060e183981 */ /* 0x000f28000c1e1900 */
[----:B------:R-:W4:Y:S04]  /*0390*/  @P4 LDG.E R26, desc[UR6][R14.64+0x60] ;  /* 0x000060060e1a4981 */ /* 0x000f28000c1e1900 */
[----:B------:R-:W4:Y:S04]  /*03a0*/  @!P0 LDG.E R17, desc[UR6][R14.64+0x4] ;  /* 0x000004060e118981 */ /* 0x000f28000c1e1900 */
[----:B------:R-:W4:Y:S04]  /*03b0*/  @!P0 LDG.E R19, desc[UR6][R14.64+0xc] ;  /* 0x00000c060e138981 */ /* 0x000f28000c1e1900 */
[----:B------:R-:W4:Y:S04]  /*03c0*/  @P1 LDG.E R21, desc[UR6][R14.64+0x18] ;  /* 0x000018060e151981 */ /* 0x000f28000c1e1900 */
[----:B------:R-:W4:Y:S04]  /*03d0*/  @P3 LDG.E R23, desc[UR6][R14.64+0x40] ;  /* 0x000040060e173981 */ /* 0x000f28000c1e1900 */
[----:B------:R-:W4:Y:S04]  /*03e0*/  @P5 LDG.E R25, desc[UR6][R14.64+0x70] ;  /* 0x000070060e195981 */ /* 0x000f28000c1e1900 */
[----:B------:R-:W4:Y:S01]  /*03f0*/  @P6 LDG.E R28, desc[UR6][R14.64+0x88] ;  /* 0x000088060e1c6981 */ /* 0x000f22000c1e1900 */
[----:B--2---:R-:W-:-:S03]  /*0400*/  @!P0 LOP3.LUT R5, R5, R16, RZ, 0x3c, !PT ;  /* 0x0000001005058212 */ /* 0x004fc600078e3cff */
[----:B------:R-:W2:Y:S01]  /*0410*/  @!P0 LDG.E R16, desc[UR6][R14.64] ;  /* 0x000000060e108981 */ /* 0x000ea2000c1e1900 */
[----:B---3--:R-:W-:-:S03]  /*0420*/  @P1 LOP3.LUT R5, R5, R18, RZ, 0x3c, !PT ;  /* 0x0000001205051212 */ /* 0x008fc600078e3cff */
[----:B------:R-:W3:Y:S01]  /*0430*/  @!P0 LDG.E R18, desc[UR6][R14.64+0x8] ;  /* 0x000008060e128981 */ /* 0x000ee2000c1e1900 */
[----:B----4-:R-:W-:-:S03]  /*0440*/  @P2 LOP3.LUT R5, R5, R20, RZ, 0x3c, !PT ;  /* 0x0000001405052212 */ /* 0x010fc600078e3cff */
[----:B------:R-:W4:Y:S01]  /*0450*/  @P1 LDG.E R20, desc[UR6][R14.64+0x14] ;  /* 0x000014060e141981 */ /* 0x000f22000c1e1900 */
[----:B------:R-:W-:-:S03]  /*0460*/  @P3 LOP3.LUT R5, R5, R24, RZ, 0x3c, !PT ;  /* 0x0000001805053212 */ /* 0x000fc600078e3cff */
[----:B------:R-:W4:Y:S01]  /*0470*/  @P5 LDG.E R24, desc[UR6][R14.64+0x74] ;  /* 0x000074060e185981 */ /* 0x000f22000c1e1900 */
[----:B------:R-:W-:-:S03]  /*0480*/  @P4 LOP3.LUT R5, R5, R26, RZ, 0x3c, !PT ;  /* 0x0000001a05054212 */ /* 0x000fc600078e3cff */
[----:B------:R-:W4:Y:S01]  /*0490*/  @P3 LDG.E R26, desc[UR6][R14.64+0x44] ;  /* 0x000044060e1a3981 */ /* 0x000f22000c1e1900 */
[----:B------:R-:W-:-:S03]  /*04a0*/  @!P0 LOP3.LUT R6, R6, R17, RZ, 0x3c, !PT ;  /* 0x0000001106068212 */ /* 0x000fc600078e3cff */
[----:B------:R-:W4:Y:S01]  /*04b0*/  @P1 LDG.E R17, desc[UR6][R14.64+0x20] ;  /* 0x000020060e111981 */ /* 0x000f22000c1e1900 */
[----:B------:R-:W-:-:S03]  /*04c0*/  @!P0 LOP3.LUT R4, R4, R19, RZ, 0x3c, !PT ;  /* 0x0000001304048212 */ /* 0x000fc600078e3cff */
[----:B------:R-:W4:Y:S01]  /*04d0*/  @P2 LDG.E R19, desc[UR6][R14.64+0x2c] ;  /* 0x00002c060e132981 */ /* 0x000f22000c1e1900 */
[----:B------:R-:W-:-:S03]  /*04e0*/  @P1 LOP3.LUT R6, R6, R21, RZ, 0x3c, !PT ;  /* 0x0000001506061212 */ /* 0x000fc600078e3cff */
[----:B------:R-:W4:Y:S01]  /*04f0*/  @P2 LDG.E R21, desc[UR6][R14.64+0x34] ;  /* 0x000034060e152981 */ /* 0x000f22000c1e1900 */
[----:B--2---:R-:W-:-:S03]  /*0500*/  @!P0 LOP3.LUT R3, R3, R16, RZ, 0x3c, !PT ;  /* 0x0000001003038212 */ /* 0x004fc600078e3cff */
[----:B------:R-:W2:Y:S01]  /*0510*/  @P1 LDG.E R16, desc[UR6][R14.64+0x1c] ;  /* 0x00001c060e101981 */ /* 0x000ea2000c1e1900 */
[----:B---3--:R-:W-:-:S03]  /*0520*/  @!P0 LOP3.LUT R7, R7, R18, RZ, 0x3c, !PT ;  /* 0x0000001207078212 */ /* 0x008fc600078e3cff */
[----:B------:R-:W3:Y:S01]  /*0530*/  @P2 LDG.E R18, desc[UR6][R14.64+0x28] ;  /* 0x000028060e122981 */ /* 0x000ee2000c1e1900 */
[----:B----4-:R-:W-:-:S03]  /*0540*/  @P1 LOP3.LUT R3, R3, R20, RZ, 0x3c, !PT ;  /* 0x0000001403031212 */ /* 0x010fc600078e3cff */
[----:B------:R-:W4:Y:S01]  /*0550*/  @P2 LDG.E R20, desc[UR6][R14.64+0x30] ;  /* 0x000030060e142981 */ /* 0x000f22000c1e1900 */
[----:B------:R-:W-:-:S03]  /*0560*/  @P5 LOP3.LUT R5, R5, R24, RZ, 0x3c, !PT ;  /* 0x0000001805055212 */ /* 0x000fc600078e3cff */
[----:B------:R-:W4:Y:S01]  /*0570*/  @P3 LDG.E R24, desc[UR6][R14.64+0x3c] ;  /* 0x00003c060e183981 */ /* 0x000f22000c1e1900 */
[----:B------:R-:W-:-:S03]  /*0580*/  @P1 LOP3.LUT R4, R4, R17, RZ, 0x3c, !PT ;  /* 0x0000001104041212 */ /* 0x000fc600078e3cff */
[----:B------:R-:W4:Y:S01]  /*0590*/  @P3 LDG.E R17, desc[UR6][R14.64+0x48] ;  /* 0x000048060e113981 */ /* 0x000f22000c1e1900 */
[----:B------:R-:W-:-:S03]  /*05a0*/  @P2 LOP3.LUT R6, R6, R19, RZ, 0x3c, !PT ;  /* 0x0000001306062212 */ /* 0x000fc600078e3cff */
[----:B------:R-:W4:Y:S01]  /*05b0*/  @P4 LDG.E R19, desc[UR6][R14.64+0x54] ;  /* 0x000054060e134981 */ /* 0x000f22000c1e1900 */
[----:B------:R-:W-:Y:S02]  /*05c0*/  @P2 LOP3.LUT R4, R4, R21, RZ, 0x3c, !PT ;  /* 0x0000001504042212 */ /* 0x000fe400078e3cff */
[----:B------:R-:W-:Y:S01]  /*05d0*/  @P3 LOP3.LUT R6, R6, R23, RZ, 0x3c, !PT ;  /* 0x0000001706063212 */ /* 0x000fe200078e3cff */
[----:B------:R-:W4:Y:S04]  /*05e0*/  @P4 LDG.E R21, desc[UR6][R14.64+0x5c] ;  /* 0x00005c060e154981 */ /* 0x000f28000c1e1900 */
[----:B------:R-:W4:Y:S01]  /*05f0*/  @P5 LDG.E R23, desc[UR6][R14.64+0x68] ;  /* 0x000068060e175981 */ /* 0x000f22000c1e1900 */
[----:B--2---:R-:W-:-:S03]  /*0600*/  @P1 LOP3.LUT R7, R7, R16, RZ, 0x3c, !PT ;  /* 0x0000001007071212 */ /* 0x004fc600078e3cff */
[----:B------:R-:W2:Y:S01]  /*0610*/  @P4 LDG.E R16, desc[UR6][R14.64+0x50] ;  /* 0x000050060e104981 */ /* 0x000ea2000c1e1900 */
[----:B---3--:R-:W-:-:S03]  /*0620*/  @P2 LOP3.LUT R3, R3, R18, RZ, 0x3c, !PT ;  /* 0x0000001203032212 */ /* 0x008fc600078e3cff */
[----:B------:R-:W3:Y:S01]  /*0630*/  @P4 LDG.E R18, desc[UR6][R14.64+0x58] ;  /* 0x000058060e124981 */ /* 0x000ee2000c1e1900 */
[----:B----4-:R-:W-:-:S03]  /*0640*/  @P2 LOP3.LUT R7, R7, R20, RZ, 0x3c, !PT ;  /* 0x0000001407072212 */ /* 0x010fc600078e3cff */
[----:B------:R-:W4:Y:S01]  /*0650*/  @P5 LDG.E R20, desc[UR6][R14.64+0x64] ;  /* 0x000064060e145981 */ /* 0x000f22000c1e1900 */
[----:B------:R-:W-:-:S03]  /*0660*/  @P3 LOP3.LUT R3, R3, R24, RZ, 0x3c, !PT ;  /* 0x0000001803033212 */ /* 0x000fc600078e3cff */
[----:B------:R-:W4:Y:S01]  /*0670*/  @P5 LDG.E R24, desc[UR6][R14.64+0x6c] ;  /* 0x00006c060e185981 */ /* 0x000f22000c1e1900 */
[----:B------:R-:W-:Y:S02]  /*0680*/  LOP3.LUT P0, RZ, R22, 0x80, RZ, 0xc0, !PT ;  /* 0x0000008016ff7812 */ /* 0x000fe4000780c0ff */
[----:B------:R-:W-:Y:S02]  /*0690*/  @P3 LOP3.LUT R7, R7, R26, RZ, 0x3c, !PT ;  /* 0x0000001a07073212 */ /* 0x000fe400078e3cff */
[----:B------:R-:W-:Y:S02]  /*06a0*/  @P3 LOP3.LUT R4, R4, R17, RZ, 0x3c, !PT ;  /* 0x0000001104043212 */ /* 0x000fe400078e3cff */
[----:B------:R-:W4:Y:S01]  /*06b0*/  @P6 LDG.E R17, desc[UR6][R14.64+0x7c] ;  /* 0x00007c060e116981 */ /* 0x000f22000c1e1900 */
[----:B------:R-:W-:-:S03]  /*06c0*/  @P4 LOP3.LUT R6, R6, R19, RZ, 0x3c, !PT ;  /* 0x0000001306064212 */ /* 0x000fc600078e3cff */
[----:B------:R-:W4:Y:S01]  /*06d0*/  @P6 LDG.E R19, desc[UR6][R14.64+0x84] ;  /* 0x000084060e136981 */ /* 0x000f22000c1e1900 */
[----:B------:R-:W-:-:S03]  /*06e0*/  @P4 LOP3.LUT R4, R4, R21, RZ, 0x3c, !PT ;  /* 0x0000001504044212 */ /* 0x000fc600078e3cff */
[----:B------:R-:W4:Y:S01]  /*06f0*/  @P0 LDG.E R26, desc[UR6][R14.64+0x9c] ;  /* 0x00009c060e1a0981 */ /* 0x000f22000c1e1900 */
[----:B------:R-:W-:-:S03]  /*0700*/  @P5 LOP3.LUT R6, R6, R23, RZ, 0x3c, !PT ;  /* 0x0000001706065212 */ /* 0x000fc600078e3cff */
        /* <DEDUP_REMOVED lines=10> */
[----:B------:R-:W-:Y:S02]  /*07b0*/  @P5 LOP3.LUT R4, R4, R25, RZ, 0x3c, !PT ;  /* 0x0000001904045212 */ /* 0x000fe400078e3cff */
[----:B------:R-:W-:Y:S02]  /*07c0*/  @P6 LOP3.LUT R5, R5, R28, RZ, 0x3c, !PT ;  /* 0x0000001c05056212 */ /* 0x000fe400078e3cff */
[----:B------:R-:W-:Y:S02]  /*07d0*/  @P6 LOP3.LUT R6, R6, R17, RZ, 0x3c, !PT ;  /* 0x0000001106066212 */ /* 0x000fe400078e3cff */
[----:B------:R-:W-:Y:S02]  /*07e0*/  @P6 LOP3.LUT R4, R4, R19, RZ, 0x3c, !PT ;  /* 0x0000001304046212 */ /* 0x000fe400078e3cff */
[----:B------:R-:W-:Y:S02]  /*07f0*/  @P0 LOP3.LUT R5, R5, R26, RZ, 0x3c, !PT ;  /* 0x0000001a05050212 */ /* 0x000fe400078e3cff */
[----:B------:R-:W-:-:S02]  /*0800*/  @P0 LOP3.LUT R6, R6, R21, RZ, 0x3c, !PT ;  /* 0x0000001506060212 */ /* 0x000fc400078e3cff */
[----:B------:R-:W-:Y:S02]  /*0810*/  @P0 LOP3.LUT R4, R4, R23, RZ, 0x3c, !PT ;  /* 0x0000001704040212 */ /* 0x000fe400078e3cff */
[----:B--2---:R-:W-:Y:S02]  /*0820*/  @P6 LOP3.LUT R3, R3, R16, RZ, 0x3c, !PT ;  /* 0x0000001003036212 */ /* 0x004fe400078e3cff */
[----:B---3--:R-:W-:Y:S02]  /*0830*/  @P6 LOP3.LUT R7, R7, R18, RZ, 0x3c, !PT ;  /* 0x0000001207076212 */ /* 0x008fe400078e3cff */
[----:B----4-:R-:W-:Y:S02]  /*0840*/  @P0 LOP3.LUT R3, R3, R20, RZ, 0x3c, !PT ;  /* 0x0000001403030212 */ /* 0x010fe400078e3cff */
[----:B------:R-:W-:Y:S02]  /*0850*/  @P0 LOP3.LUT R7, R7, R24, RZ, 0x3c, !PT ;  /* 0x0000001807070212 */ /* 0x000fe400078e3cff */
[----:B------:R-:W-:-:S13]  /*0860*/  R2P PR, R22.B1, 0x7f ;  /* 0x0000007f16007804 */ /* 0x000fda0000001000 */
[----:B------:R-:W2:Y:S04]  /*0870*/  @P0 LDG.E R18, desc[UR6][R14.64+0xa0] ;  /* 0x0000a0060e120981 */ /* 0x000ea8000c1e1900 */
[----:B------:R-:W3:Y:S04]  /*0880*/  @P0 LDG.E R19, desc[UR6][R14.64+0xa4] ;  /* 0x0000a4060e130981 */ /* 0x000ee8000c1e1900 */
[----:B------:R-:W4:Y:S04]  /*0890*/  @P0 LDG.E R20, desc[UR6][R14.64+0xa8] ;  /* 0x0000a8060e140981 */ /* 0x000f28000c1e1900 */
[----:B------:R-:W4:Y:S04]  /*08a0*/  @P0 LDG.E R21, desc[UR6][R14.64+0xac] ;  /* 0x0000ac060e150981 */ /* 0x000f28000c1e1900 */
[----:B------:R-:W4:Y:S04]  /*08b0*/  @P0 LDG.E R24, desc[UR6][R14.64+0xb0] ;  /* 0x0000b0060e180981 */ /* 0x000f28000c1e1900 */
[----:B------:R-:W4:Y:S04]  /*08c0*/  @P1 LDG.E R16, desc[UR6][R14.64+0xbc] ;  /* 0x0000bc060e101981 */ /* 0x000f28000c1e1900 */
[----:B------:R-:W4:Y:S04]  /*08d0*/  @P1 LDG.E R26, desc[UR6][R14.64+0xb4] ;  /* 0x0000b4060e1a1981 */ /* 0x000f28000c1e1900 */
        /* <DEDUP_REMOVED lines=11> */
[----:B------:R-:W-:Y:S01]  /*0990*/  LOP3.LUT P0, RZ, R22, 0x8000, RZ, 0xc0, !PT ;  /* 0x0000800016ff7812 */ /* 0x000fe2000780c0ff */
[----:B------:R-:W4:Y:S01]  /*09a0*/  @P2 LDG.E R24, desc[UR6][R14.64+0xd8] ;  /* 0x0000d8060e182981 */ /* 0x000f22000c1e1900 */
[----:B------:R-:W-:-:S03]  /*09b0*/  @P1 LOP3.LUT R7, R7, R16, RZ, 0x3c, !PT ;  /* 0x0000001007071212 */ /* 0x000fc600078e3cff */
[----:B------:R-:W4:Y:S01]  /*09c0*/  @P2 LDG.E R22, desc[UR6][R14.64+0xd0] ;  /* 0x0000d0060e162981 */ /* 0x000f22000c1e1900 */
[----:B------:R-:W-:-:S03]  /*09d0*/  @P1 LOP3.LUT R3, R3, R26, RZ, 0x3c, !PT ;  /* 0x0000001a03031212 */ /* 0x000fc600078e3cff */
[----:B------:R-:W4:Y:S01]  /*09e0*/  @P3 LDG.E R16, desc[UR6][R14.64+0xe4] ;  /* 0x0000e4060e103981 */ /* 0x000f22000c1e1900 */
[----:B------:R-:W-:-:S03]  /*09f0*/  @P1 LOP3.LUT R6, R6, R23, RZ, 0x3c, !PT ;  /* 0x0000001706061212 */ /* 0x000fc600078e3cff */
[----:B------:R-:W4:Y:S01]  /*0a00*/  @P3 LDG.E R26, desc[UR6][R14.64+0xdc] ;  /* 0x0000dc060e1a3981 */ /* 0x000f22000c1e1900 */
[----:B------:R-:W-:-:S03]  /*0a10*/  @P1 LOP3.LUT R4, R4, R17, RZ, 0x3c, !PT ;  /* 0x0000001104041212 */ /* 0x000fc600078e3cff */
        /* <DEDUP_REMOVED lines=43> */
[----:B------:R-:W-:-:S04]  /*0cd0*/  UIADD3 UR4, UPT, UPT, UR4, 0x10, URZ ;  /* 0x0000001004047890 */ /* 0x000fc8000fffe0ff */
[----:B------:R-:W-:Y:S01]  /*0ce0*/  UISETP.NE.AND UP0, UPT, UR4, 0x20, UPT ;  /* 0x000000200400788c */ /* 0x000fe2000bf05270 */
[----:B--2---:R-:W-:Y:S02]  /*0cf0*/  @P5 LOP3.LUT R5, R5, R18, RZ, 0x3c, !PT ;  /* 0x0000001205055212 */ /* 0x004fe400078e3cff */
[----:B---3--:R-:W-:Y:S02]  /*0d00*/  @P6 LOP3.LUT R6, R6, R19, RZ, 0x3c, !PT ;  /* 0x0000001306066212 */ /* 0x008fe400078e3cff */
[----:B----4-:R-:W-:Y:S02]  /*0d10*/  @P6 LOP3.LUT R3, R3, R20, RZ, 0x3c, !PT ;  /* 0x0000001403036212 */ /* 0x010fe400078e3cff */
[----:B------:R-:W-:Y:S02]  /*0d20*/  @P6 LOP3.LUT R4, R4, R21, RZ, 0x3c, !PT ;  /* 0x0000001504046212 */ /* 0x000fe400078e3cff */
[----:B------:R-:W-:Y:S02]  /*0d30*/  @P6 LOP3.LUT R7, R7, R22, RZ, 0x3c, !PT ;  /* 0x0000001607076212 */ /* 0x000fe400078e3cff */
[----:B------:R-:W-:-:S02]  /*0d40*/  @P6 LOP3.LUT R5, R5, R16, RZ, 0x3c, !PT ;  /* 0x0000001005056212 */ /* 0x000fc400078e3cff */
[----:B------:R-:W-:Y:S02]  /*0d50*/  @P0 LOP3.LUT R3, R3, R24, RZ, 0x3c, !PT ;  /* 0x0000001803030212 */ /* 0x000fe400078e3cff */
[----:B------:R-:W-:Y:S02]  /*0d60*/  @P0 LOP3.LUT R5, R5, R28, RZ, 0x3c, !PT ;  /* 0x0000001c05050212 */ /* 0x000fe400078e3cff */
[----:B------:R-:W-:Y:S02]  /*0d70*/  @P0 LOP3.LUT R7, R7, R26, RZ, 0x3c, !PT ;  /* 0x0000001a07070212 */ /* 0x000fe400078e3cff */
[----:B------:R-:W-:Y:S02]  /*0d80*/  @P0 LOP3.LUT R4, R4, R23, RZ, 0x3c, !PT ;  /* 0x0000001704040212 */ /* 0x000fe400078e3cff */
[----:B------:R-:W-:Y:S01]  /*0d90*/  @P0 LOP3.LUT R6, R6, R17, RZ, 0x3c, !PT ;  /* 0x0000001106060212 */ /* 0x000fe200078e3cff */
[----:B------:R-:W-:Y:S06]  /*0da0*/  BRA.U UP0, `(.L_x_5) ;  /* 0xfffffff500487547 */ /* 0x000fec000b83ffff */
[----:B------:R-:W-:-:S05]  /*0db0*/  VIADD R0, R0, 0x1 ;  /* 0x0000000100007836 */ /* 0x000fca0000000000 */
[----:B------:R-:W-:-:S13]  /*0dc0*/  ISETP.NE.AND P0, PT, R0, 0x5, PT ;  /* 0x000000050000780c */ /* 0x000fda0003f05270 */
[----:B------:R-:W-:Y:S05]  /*0dd0*/  @P0 BRA `(.L_x_6) ;  /* 0xfffffff400300947 */ /* 0x000fea000383ffff */
[----:B------:R-:W-:Y:S01]  /*0de0*/  LOP3.LUT R0, R2, 0x3, RZ, 0xc0, !PT ;  /* 0x0000000302007812 */ /* 0x000fe200078ec0ff */
[----:B------:R0:W-:Y:S03]  /*0df0*/  STL.64 [R1+0x8], R6 ;  /* 0x0000080601007387 */ /* 0x0001e60000100a00 */
[----:B------:R-:W-:Y:S01]  /*0e00*/  ISETP.NE.U32.AND P0, PT, R0, 0x1, PT ;  /* 0x000000010000780c */ /* 0x000fe20003f05070 */
[----:B------:R0:W-:Y:S03]  /*0e10*/  STL.64 [R1+0x10], R4 ;  /* 0x0000100401007387 */ /* 0x0001e60000100a00 */
[----:B------:R-:W-:Y:S01]  /*0e20*/  ISETP.NE.AND.EX P0, PT, RZ, RZ, PT, P0 ;  /* 0x000000ffff00720c */ /* 0x000fe20003f05300 */
[----:B------:R0:W-:-:S12]  /*0e30*/  STL [R1+0x4], R3 ;  /* 0x0000040301007387 */ /* 0x0001d80000100800 */
[----:B0-----:R-:W-:Y:S05]  /*0e40*/  @!P0 BRA `(.L_x_4) ;  /* 0x0000001400f88947 */ /* 0x001fea0003800000 */
[----:B------:R-:W-:Y:S01]  /*0e50*/  UMOV UR4, URZ ;  /* 0x000000ff00047c82 */ /* 0x000fe20008000000 */
[----:B------:R-:W-:Y:S01]  /*0e60*/  IMAD.MOV.U32 R0, RZ, RZ, RZ ;  /* 0x000000ffff007224 */ /* 0x000fe200078e00ff */
[----:B------:R-:W-:Y:S01]  /*0e70*/  CS2R R6, SRZ ;  /* 0x0000000000067805 */ /* 0x000fe2000001ff00 */
[----:B------:R-:W-:Y:S02]  /*0e80*/  IMAD.MOV.U32 R4, RZ, RZ, RZ ;  /* 0x000000ffff047224 */ /* 0x000fe400078e00ff */
[----:B------:R-:W-:Y:S02]  /*0e90*/  IMAD.MOV.U32 R3, RZ, RZ, RZ ;  /* 0x000000ffff037224 */ /* 0x000fe400078e00ff */
[----:B------:R-:W-:-:S07]  /*0ea0*/  IMAD.U32 R5, RZ, RZ, UR4 ;  /* 0x00000004ff057e24 */ /* 0x000fce000f8e00ff */
.L_x_8:
[----:B------:R-:W-:-:S06]  /*0eb0*/  IMAD R12, R0, 0x4, R1 ;  /* 0x00000004000c7824 */ /* 0x000fcc00078e0201 */
[----:B------:R-:W5:Y:S01]  /*0ec0*/  LDL R12, [R12+0x4] ;  /* 0x000004000c0c7983 */ /* 0x000f620000100800 */
[----:B------:R-:W-:-:S05]  /*0ed0*/  UMOV UR4, URZ ;  /* 0x000000ff00047c82 */ /* 0x000fca0008000000 */
.L_x_7:
        /* <DEDUP_REMOVED lines=180> */
[----:B------:R0:W-:Y:S03]  /*1a20*/  STL [R1+0x4], R3 ;  /* 0x0000040301007387 */ /* 0x0001e60000100800 */
[----:B------:R-:W-:Y:S01]  /*1a30*/  ISETP.NE.AND.EX P0, PT, RZ, RZ, PT, P0 ;  /* 0x000000ffff00720c */ /* 0x000fe20003f05300 */
[----:B------:R0:W-:-:S12]  /*1a40*/  STL.64 [R1+0x10], R4 ;  /* 0x0000100401007387 */ /* 0x0001d80000100a00 */
[----:B0-----:R-:W-:Y:S05]  /*1a50*/  @P0 BRA `(.L_x_4) ;  /* 0x0000000800f40947 */ /* 0x001fea0003800000 */
[----:B------:R-:W-:Y:S01]  /*1a60*/  UMOV UR4, URZ ;  /* 0x000000ff00047c82 */ /* 0x000fe20008000000 */
[----:B------:R-:W-:Y:S01]  /*1a70*/  IMAD.MOV.U32 R0, RZ, RZ, RZ ;  /* 0x000000ffff007224 */ /* 0x000fe200078e00ff */
[----:B------:R-:W-:Y:S01]  /*1a80*/  CS2R R6, SRZ ;  /* 0x0000000000067805 */ /* 0x000fe2000001ff00 */
[----:B------:R-:W-:Y:S02]  /*1a90*/  IMAD.MOV.U32 R4, RZ, RZ, RZ ;  /* 0x000000ffff047224 */ /* 0x000fe400078e00ff */
[----:B------:R-:W-:Y:S02]  /*1aa0*/  IMAD.MOV.U32 R3, RZ, RZ, RZ ;  /* 0x000000ffff037224 */ /* 0x000fe400078e00ff */
[----:B------:R-:W-:-:S07]  /*1ab0*/  IMAD.U32 R5, RZ, RZ, UR4 ;  /* 0x00000004ff057e24 */ /* 0x000fce000f8e00ff */
.L_x_10:
[----:B------:R-:W-:-:S06]  /*1ac0*/  IMAD R12, R0, 0x4, R1 ;  /* 0x00000004000c7824 */ /* 0x000fcc00078e0201 */
[----:B------:R-:W5:Y:S01]  /*1ad0*/  LDL R12, [R12+0x4] ;  /* 0x000004000c0c7983 */ /* 0x000f620000100800 */
[----:B------:R-:W-:-:S05]  /*1ae0*/  UMOV UR4, URZ ;  /* 0x000000ff00047c82 */ /* 0x000fca0008000000 */
.L_x_9:
        /* <DEDUP_REMOVED lines=177> */
[----:B------:R0:W-:Y:S04]  /*2600*/  STL.64 [R1+0x8], R6 ;  /* 0x0000080601007387 */ /* 0x0001e80000100a00 */
[----:B------:R0:W-:Y:S04]  /*2610*/  STL [R1+0x4], R3 ;  /* 0x0000040301007387 */ /* 0x0001e80000100800 */
[----:B------:R0:W-:Y:S02]  /*2620*/  STL.64 [R1+0x10], R4 ;  /* 0x0000100401007387 */ /* 0x0001e40000100a00 */
.L_x_4:
[----:B------:R-:W-:Y:S05]  /*2630*/  BSYNC.RECONVERGENT B1 ;  /* 0x0000000000017941 */ /* 0x000fea0003800200 */
.L_x_3:
[C---:B------:R-:W-:Y:S01]  /*2640*/  ISETP.GT.U32.AND P0, PT, R2.reuse, 0x3, PT ;  /* 0x000000030200780c */ /* 0x040fe20003f04070 */
[----:B------:R-:W-:Y:S01]  /*2650*/  VIADD R11, R11, 0x1 ;  /* 0x000000010b0b7836 */ /* 0x000fe20000000000 */
[--C-:B------:R-:W-:Y:S02]  /*2660*/  SHF.R.U64 R2, R2, 0x2, R13.reuse ;  /* 0x0000000202027819 */ /* 0x100fe4000000120d */
[----:B------:R-:W-:Y:S02]  /*2670*/  ISETP.GT.U32.AND.EX P0, PT, R13, RZ, PT, P0 ;  /* 0x000000ff0d00720c */ /* 0x000fe40003f04100 */
[----:B------:R-:W-:-:S11]  /*2680*/  SHF.R.U32.HI R13, RZ, 0x2, R13 ;  /* 0x00000002ff0d7819 */ /* 0x000fd6000001160d */
[----:B------:R-:W-:Y:S05]  /*2690*/  @P0 BRA `(.L_x_11) ;  /* 0xffffffd800d40947 */ /* 0x000fea000383ffff */
.L_x_2:
[----:B------:R-:W-:Y:S05]  /*26a0*/  BSYNC.RECONVERGENT B0 ;  /* 0x0000000000007941 */ /* 0x000fea0003800200 */
.L_x_1:
[----:B0-----:R-:W0:Y:S01]  /*26b0*/  LDC.64 R6, c[0x0][0x390] ;  /* 0x0000e400ff067b82 */ /* 0x001e220000000a00 */
[----:B------:R-:W-:Y:S01]  /*26c0*/  SHF.R.U32.HI R0, RZ, 0x2, R3 ;  /* 0x00000002ff007819 */ /* 0x000fe20000011603 */
[----:B------:R-:W1:Y:S03]  /*26d0*/  LDCU.64 UR4, c[0x0][0x380] ;  /* 0x00007000ff0477ac */ /* 0x000e660008000a00 */
[----:B------:R-:W-:Y:S01]  /*26e0*/  LOP3.LUT R0, R0, R3, RZ, 0x3c, !PT ;  /* 0x0000000300007212 */ /* 0x000fe200078e3cff */
[----:B------:R-:W-:-:S04]  /*26f0*/  IMAD.SHL.U32 R3, R5, 0x10, RZ ;  /* 0x0000001005037824 */ /* 0x000fc800078e00ff */
[----:B------:R-:W-:-:S05]  /*2700*/  IMAD.SHL.U32 R2, R0, 0x2, RZ ;  /* 0x0000000200027824 */ /* 0x000fca00078e00ff */
[----:B------:R-:W-:Y:S01]  /*2710*/  LOP3.LUT R2, R0, R2, R3, 0x96, !PT ;  /* 0x0000000200027212 */ /* 0x000fe200078e9603 */
[----:B------:R-:W-:-:S03]  /*2720*/  IMAD.MOV.U32 R3, RZ, RZ, 0x2f800000 ;  /* 0x2f800000ff037424 */ /* 0x000fc600078e00ff */
[----:B------:R-:W-:Y:S02]  /*2730*/  LOP3.LUT R2, R2, R5, RZ, 0x3c, !PT ;  /* 0x0000000502027212 */ /* 0x000fe400078e3cff */
[----:B------:R-:W-:Y:S02]  /*2740*/  SHF.R.S32.HI R5, RZ, 0x1f, R10 ;  /* 0x0000001fff057819 */ /* 0x000fe4000001140a */
[----:B-1----:R-:W-:Y:S02]  /*2750*/  LEA R4, P0, R10, UR4, 0x3 ;  /* 0x000000040a047c11 */ /* 0x002fe4000f8018ff */
[----:B0-----:R-:W-:Y:S02]  /*2760*/  LOP3.LUT R6, R6, 0xaad26b49, RZ, 0x3c, !PT ;  /* 0xaad26b4906067812 */ /* 0x001fe400078e3cff */
[----:B------:R-:W-:Y:S02]  /*2770*/  LOP3.LUT R7, R7, 0xf7dcefdd, RZ, 0x3c, !PT ;  /* 0xf7dcefdd07077812 */ /* 0x000fe400078e3cff */
[----:B------:R-:W-:Y:S01]  /*2780*/  LEA.HI.X R5, R10, UR5, R5, 0x3, P0 ;  /* 0x000000050a057c11 */ /* 0x000fe200080f1c05 */
[----:B------:R-:W-:-:S02]  /*2790*/  IMAD R6, R6, 0x4182bed5, RZ ;  /* 0x4182bed506067824 */ /* 0x000fc400078e02ff */
[----:B------:R-:W-:-:S05]  /*27a0*/  IMAD R7, R7, -0x658354e5, RZ ;  /* 0x9a7cab1b07077824 */ /* 0x000fca00078e02ff */
[----:B------:R-:W-:Y:S01]  /*27b0*/  IADD3 R7, PT, PT, R6, 0x64f0c9, R7 ;  /* 0x0064f0c906077810 */ /* 0x000fe20007ffe007 */
[----:B------:R-:W-:-:S03]  /*27c0*/  IMAD.MOV.U32 R6, RZ, RZ, 0x0 ;  /* 0x00000000ff067424 */ /* 0x000fc600078e00ff */
[----:B------:R-:W-:Y:S01]  /*27d0*/  IADD3 R2, PT, PT, R7, 0x587c5, R2 ;  /* 0x000587c507027810 */ /* 0x000fe20007ffe002 */
[----:B------:R-:W-:-:S03]  /*27e0*/  IMAD.MOV.U32 R7, RZ, RZ, 0x40240000 ;  /* 0x40240000ff077424 */ /* 0x000fc600078e00ff */
[----:B------:R-:W-:-:S05]  /*27f0*/  I2FP.F32.U32 R2, R2 ;  /* 0x0000000200027245 */ /* 0x000fca0000201000 */
[----:B------:R-:W-:-:S04]  /*2800*/  FFMA R0, R2, R3, 1.1641532182693481445e-10 ;  /* 0x2f00000002007423 */ /* 0x000fc80000000003 */
[----:B------:R-:W0:Y:S02]  /*2810*/  F2F.F64.F32 R2, R0 ;  /* 0x0000000000027310 */ /* 0x000e240000201800 */
[----:B0-----:R-:W-:-:S07]  /*2820*/  DFMA R2, R2, R6, -5 ;  /* 0xc01400000202742b */ /* 0x001fce0000000006 */
[----:B------:R-:W-:Y:S01]  /*2830*/  STG.E.64 desc[UR6][R4.64], R2 ;  /* 0x0000000204007986 */ /* 0x000fe2000c101b06 */
[----:B------:R-:W-:Y:S05]  /*2840*/  EXIT ;  /* 0x000000000000794d */ /* 0x000fea0003800000 */
.L_x_12:
        /* <DEDUP_REMOVED lines=11> */
.L_x_55:


//--------------------- .text._Z15computeGradientPKdPdi --------------------------
	.section	.text._Z15computeGradientPKdPdi,"ax",@progbits
	.align	128
        .global         _Z15computeGradientPKdPdi
        .type           _Z15computeGradientPKdPdi,@function
        .size           _Z15computeGradientPKdPdi,(.L_x_52 - _Z15computeGradientPKdPdi)
        .other          _Z15computeGradientPKdPdi,@"STO_CUDA_ENTRY STV_DEFAULT"
_Z15computeGradientPKdPdi:
.text._Z15computeGradientPKdPdi:
        /* <DEDUP_REMOVED lines=10> */
[----:B------:R-:W1:Y:S01]  /*00a0*/  LDCU.64 UR4, c[0x0][0x358] ;  /* 0x00006b00ff0477ac */ /* 0x000e620008000a00 */
[----:B0-----:R-:W-:-:S06]  /*00b0*/  IMAD.WIDE R8, R16, 0x8, R8 ;  /* 0x0000000810087825 */ /* 0x001fcc00078e0208 */
[----:B-1----:R-:W2:Y:S01]  /*00c0*/  LDG.E.64 R8, desc[UR4][R8.64] ;  /* 0x0000000408087981 */ /* 0x002ea2000c1e1b00 */
[----:B------:R-:W-:Y:S01]  /*00d0*/  UMOV UR6, 0x88e368f1 ;  /* 0x88e368f100067882 */ /* 0x000fe20000000000 */
[----:B------:R-:W-:Y:S01]  /*00e0*/  UMOV UR7, 0x3ee4f8b5 ;  /* 0x3ee4f8b500077882 */ /* 0x000fe20000000000 */
[----:B------:R-:W-:Y:S01]  /*00f0*/  BSSY.RECONVERGENT B0, `(.L_x_13) ;  /* 0x0000020000007945 */ /* 0x000fe20003800200 */
[----:B--2---:R-:W-:Y:S01]  /*0100*/  DADD R6, R8, UR6 ;  /* 0x0000000608067e29 */ /* 0x004fe20008000000 */
[----:B------:R-:W-:Y:S01]  /*0110*/  UMOV UR6, 0x54442d18 ;  /* 0x54442d1800067882 */ /* 0x000fe20000000000 */
[----:B------:R-:W-:-:S06]  /*0120*/  UMOV UR7, 0x401921fb ;  /* 0x401921fb00077882 */ /* 0x000fcc0000000000 */
[----:B------:R-:W-:-:S08]  /*0130*/  DMUL R4, R6, UR6 ;  /* 0x0000000606047c28 */ /* 0x000fd00008000000 */
[----:B------:R-:W-:-:S14]  /*0140*/  DSETP.NEU.AND P0, PT, |R4|, +INF , PT ;  /* 0x7ff000000400742a */ /* 0x000fdc0003f0d200 */
[----:B------:R-:W-:Y:S01]  /*0150*/  @!P0 DMUL R2, RZ, R4 ;  /* 0x00000004ff028228 */ /* 0x000fe20000000000 */
[----:B------:R-:W-:Y:S01]  /*0160*/  @!P0 IMAD.MOV.U32 R0, RZ, RZ, 0x1 ;  /* 0x00000001ff008424 */ /* 0x000fe200078e00ff */
[----:B------:R-:W-:Y:S09]  /*0170*/  @!P0 BRA `(.L_x_14) ;  /* 0x00000000005c8947 */ /* 0x000ff20003800000 */
[----:B------:R-:W-:Y:S01]  /*0180*/  UMOV UR6, 0x6dc9c883 ;  /* 0x6dc9c88300067882 */ /* 0x000fe20000000000 */
[----:B------:R-:W-:Y:S01]  /*0190*/  UMOV UR7, 0x3fe45f30 ;  /* 0x3fe45f3000077882 */ /* 0x000fe20000000000 */
[C---:B------:R-:W-:Y:S01]  /*01a0*/  DSETP.GE.AND P0, PT, |R4|.reuse, 2.14748364800000000000e+09, PT ;  /* 0x41e000000400742a */ /* 0x040fe20003f06200 */
[----:B------:R-:W-:Y:S01]  /*01b0*/  BSSY.RECONVERGENT B1, `(.L_x_15) ;  /* 0x0000012000017945 */ /* 0x000fe20003800200 */
[----:B------:R-:W-:Y:S01]  /*01c0*/  DMUL R10, R4, UR6 ;  /* 0x00000006040a7c28 */ /* 0x000fe20008000000 */
[----:B------:R-:W-:Y:S01]  /*01d0*/  UMOV UR6, 0x54442d18 ;  /* 0x54442d1800067882 */ /* 0x000fe20000000000 */
[----:B------:R-:W-:-:S04]  /*01e0*/  UMOV UR7, 0x3ff921fb ;  /* 0x3ff921fb00077882 */ /* 0x000fc80000000000 */
[----:B------:R-:W0:Y:S08]  /*01f0*/  F2I.F64 R0, R10 ;  /* 0x0000000a00007311 */ /* 0x000e300000301100 */
[----:B0-----:R-:W0:Y:S02]  /*0200*/  I2F.F64 R2, R0 ;  /* 0x0000000000027312 */ /* 0x001e240000201c00 */
[----:B0-----:R-:W-:Y:S01]  /*0210*/  DFMA R12, R2, -UR6, R4 ;  /* 0x80000006020c7c2b */ /* 0x001fe20008000004 */
[----:B------:R-:W-:Y:S01]  /*0220*/  UMOV UR6, 0x33145c00 ;  /* 0x33145c0000067882 */ /* 0x000fe20000000000 */
[----:B------:R-:W-:-:S06]  /*0230*/  UMOV UR7, 0x3c91a626 ;  /* 0x3c91a62600077882 */ /* 0x000fcc0000000000 */
[----:B------:R-:W-:Y:S01]  /*0240*/  DFMA R12, R2, -UR6, R12 ;  /* 0x80000006020c7c2b */ /* 0x000fe2000800000c */
[----:B------:R-:W-:Y:S01]  /*0250*/  UMOV UR6, 0x252049c0 ;  /* 0x252049c000067882 */ /* 0x000fe20000000000 */
[----:B------:R-:W-:-:S06]  /*0260*/  UMOV UR7, 0x397b839a ;  /* 0x397b839a00077882 */ /* 0x000fcc0000000000 */
[----:B------:R-:W-:Y:S01]  /*0270*/  DFMA R2, R2, -UR6, R12 ;  /* 0x8000000602027c2b */ /* 0x000fe2000800000c */
[----:B------:R-:W-:Y:S10]  /*0280*/  @!P0 BRA `(.L_x_16) ;  /* 0x0000000000108947 */ /* 0x000ff40003800000 */
[----:B------:R-:W-:Y:S01]  /*0290*/  IMAD.MOV.U32 R17, RZ, RZ, R5 ;  /* 0x000000ffff117224 */ /* 0x000fe200078e0005 */
[----:B------:R-:W-:-:S07]  /*02a0*/  MOV R18, 0x2c0 ;  /* 0x000002c000127802 */ /* 0x000fce0000000f00 */
[----:B------:R-:W-:Y:S05]  /*02b0*/  CALL.REL.NOINC `($_Z15computeGradientPKdPdi$__internal_trig_reduction_slowpathd) ;  /* 0x0000000c004c7944 */ /* 0x000fea0003c00000 */
[----:B------:R-:W-:-:S07]  /*02c0*/  IMAD.MOV.U32 R0, RZ, RZ, R4 ;  /* 0x000000ffff007224 */ /* 0x000fce00078e0004 */
.L_x_16:
[----:B------:R-:W-:Y:S05]  /*02d0*/  BSYNC.RECONVERGENT B1 ;  /* 0x0000000000017941 */ /* 0x000fea0003800200 */
.L_x_15:
[----:B------:R-:W-:-:S07]  /*02e0*/  VIADD R0, R0, 0x1 ;  /* 0x0000000100007836 */ /* 0x000fce0000000000 */
.L_x_14:
[----:B------:R-:W-:Y:S05]  /*02f0*/  BSYNC.RECONVERGENT B0 ;  /* 0x0000000000007941 */ /* 0x000fea0003800200 */
.L_x_13:
[----:B------:R-:W0:Y:S01]  /*0300*/  LDCU.64 UR6, c[0x4][0x48] ;  /* 0x01000900ff0677ac */ /* 0x000e220008000a00 */
[----:B------:R-:W-:-:S05]  /*0310*/  IMAD.SHL.U32 R4, R0, 0x40, RZ ;  /* 0x0000004000047824 */ /* 0x000fca00078e00ff */
[----:B------:R-:W-:-:S04]  /*0320*/  LOP3.LUT R4, R4, 0x40, RZ, 0xc0, !PT ;  /* 0x0000004004047812 */ /* 0x000fc800078ec0ff */
[----:B0-----:R-:W-:-:S05]  /*0330*/  IADD3 R10, P0, PT, R4, UR6, RZ ;  /* 0x00000006040a7c10 */ /* 0x001fca000ff1e0ff */
[----:B------:R-:W-:-:S05]  /*0340*/  IMAD.X R11, RZ, RZ, UR7, P0 ;  /* 0x00000007ff0b7e24 */ /* 0x000fca00080e06ff */
[----:B------:R-:W2:Y:S04]  /*0350*/  LDG.E.128.CONSTANT R12, desc[UR4][R10.64] ;  /* 0x000000040a0c7981 */ /* 0x000ea8000c1e9d00 */
[----:B------:R-:W3:Y:S04]  /*0360*/  LDG.E.128.CONSTANT R20, desc[UR4][R10.64+0x10] ;  /* 0x000010040a147981 */ /* 0x000ee8000c1e9d00 */
[----:B------:R-:W4:Y:S01]  /*0370*/  LDG.E.128.CONSTANT R24, desc[UR4][R10.64+0x20] ;  /* 0x000020040a187981 */ /* 0x000f22000c1e9d00 */
[----:B------:R-:W-:Y:S01]  /*0380*/  LOP3.LUT R4, R0, 0x1, RZ, 0xc0, !PT ;  /* 0x0000000100047812 */ /* 0x000fe200078ec0ff */
[----:B------:R-:W-:Y:S01]  /*0390*/  IMAD.MOV.U32 R18, RZ, RZ, 0x20fd8164 ;  /* 0x20fd8164ff127424 */ /* 0x000fe200078e00ff */
[----:B------:R-:W-:Y:S01]  /*03a0*/  UMOV UR6, 0x88e368f1 ;  /* 0x88e368f100067882 */ /* 0x000fe20000000000 */
[----:B------:R-:W-:Y:S01]  /*03b0*/  IMAD.MOV.U32 R17, RZ, RZ, 0x3da8ff83 ;  /* 0x3da8ff83ff117424 */ /* 0x000fe200078e00ff */
[----:B------:R-:W-:Y:S01]  /*03c0*/  ISETP.NE.U32.AND P0, PT, R4, 0x1, PT ;  /* 0x000000010400780c */ /* 0x000fe20003f05070 */
[----:B------:R-:W-:Y:S01]  /*03d0*/  DMUL R4, R2, R2 ;  /* 0x0000000202047228 */ /* 0x000fe20000000000 */
[----:B------:R-:W-:Y:S01]  /*03e0*/  UMOV UR7, 0x3ee4f8b5 ;  /* 0x3ee4f8b500077882 */ /* 0x000fe20000000000 */
[----:B------:R-:W-:Y:S01]  /*03f0*/  BSSY.RECONVERGENT B0, `(.L_x_17) ;  /* 0x0000032000007945 */ /* 0x000fe20003800200 */
[----:B------:R-:W-:Y:S01]  /*0400*/  FSEL R18, R18, -8.06006814911005101289e+34, !P0 ;  /* 0xf9785eba12127808 */ /* 0x000fe20004000000 */
[----:B------:R-:W-:Y:S01]  /*0410*/  DADD R8, R8, -UR6 ;  /* 0x8000000608087e29 */ /* 0x000fe20008000000 */
[----:B------:R-:W-:Y:S01]  /*0420*/  FSEL R19, -R17, 0.11223486810922622681, !P0 ;  /* 0x3de5db6511137808 */ /* 0x000fe20004000100 */
[----:B------:R-:W-:Y:S01]  /*0430*/  UMOV UR6, 0x54442d18 ;  /* 0x54442d1800067882 */ /* 0x000fe20000000000 */
[----:B------:R-:W-:-:S04]  /*0440*/  UMOV UR7, 0x401921fb ;  /* 0x401921fb00077882 */ /* 0x000fc80000000000 */
[----:B--2---:R-:W-:-:S08]  /*0450*/  DFMA R12, R4, R18, R12 ;  /* 0x00000012040c722b */ /* 0x004fd0000000000c */
[----:B------:R-:W-:-:S08]  /*0460*/  DFMA R12, R4, R12, R14 ;  /* 0x0000000c040c722b */ /* 0x000fd0000000000e */
[----:B---3--:R-:W-:-:S08]  /*0470*/  DFMA R12, R4, R12, R20 ;  /* 0x0000000c040c722b */ /* 0x008fd00000000014 */
[----:B------:R-:W-:-:S08]  /*0480*/  DFMA R12, R4, R12, R22 ;  /* 0x0000000c040c722b */ /* 0x000fd00000000016 */
[----:B----4-:R-:W-:-:S08]  /*0490*/  DFMA R12, R4, R12, R24 ;  /* 0x0000000c040c722b */ /* 0x010fd00000000018 */
[----:B------:R-:W-:-:S08]  /*04a0*/  DFMA R12, R4, R12, R26 ;  /* 0x0000000c040c722b */ /* 0x000fd0000000001a */
[----:B------:R-:W-:Y:S02]  /*04b0*/  DFMA R2, R12, R2, R2 ;  /* 0x000000020c02722b */ /* 0x000fe40000000002 */
[----:B------:R-:W-:-:S10]  /*04c0*/  DFMA R4, R4, R12, 1 ;  /* 0x3ff000000404742b */ /* 0x000fd4000000000c */
[----:B------:R-:W-:Y:S02]  /*04d0*/  FSEL R10, R4, R2, !P0 ;  /* 0x00000002040a7208 */ /* 0x000fe40004000000 */
[----:B------:R-:W-:Y:S01]  /*04e0*/  FSEL R11, R5, R3, !P0 ;  /* 0x00000003050b7208 */ /* 0x000fe20004000000 */
[----:B------:R-:W-:Y:S01]  /*04f0*/  DMUL R4, R8, UR6 ;  /* 0x0000000608047c28 */ /* 0x000fe20008000000 */
[----:B------:R-:W-:-:S04]  /*0500*/  LOP3.LUT P0, RZ, R0, 0x2, RZ, 0xc0, !PT ;  /* 0x0000000200ff7812 */ /* 0x000fc8000780c0ff */
[----:B------:R-:W-:-:S03]  /*0510*/  DADD R2, RZ, -R10 ;  /* 0x00000000ff027229 */ /* 0x000fc6000000080a */
[----:B------:R-:W-:-:S07]  /*0520*/  DSETP.NEU.AND P1, PT, |R4|, +INF , PT ;  /* 0x7ff000000400742a */ /* 0x000fce0003f2d200 */
[----:B------:R-:W-:Y:S02]  /*0530*/  FSEL R10, R10, R2, !P0 ;  /* 0x000000020a0a7208 */ /* 0x000fe40004000000 */
[----:B------:R-:W-:-:S05]  /*0540*/  FSEL R11, R11, R3, !P0 ;  /* 0x000000030b0b7208 */ /* 0x000fca0004000000 */
[----:B------:R-:W-:Y:S01]  /*0550*/  @!P1 DMUL R2, RZ, R4 ;  /* 0x00000004ff029228 */ /* 0x000fe20000000000 */
[----:B------:R-:W-:Y:S01]  /*0560*/  @!P1 IMAD.MOV.U32 R0, RZ, RZ, 0x1 ;  /* 0x00000001ff009424 */ /* 0x000fe200078e00ff */
[----:B------:R-:W-:-:S08]  /*0570*/  DMUL R10, R10, -10 ;  /* 0xc02400000a0a7828 */ /* 0x000fd00000000000 */
[----:B------:R-:W-:Y:S01]  /*0580*/  DFMA R6, R6, R6, R10 ;  /* 0x000000060606722b */ /* 0x000fe2000000000a */
[----:B------:R-:W-:Y:S10]  /*0590*/  @!P1 BRA `(.L_x_18) ;  /* 0x00000000005c9947 */ /* 0x000ff40003800000 */
        /* <DEDUP_REMOVED lines=21> */
.L_x_20:
[----:B------:R-:W-:Y:S05]  /*06f0*/  BSYNC.RECONVERGENT B1 ;  /* 0x0000000000017941 */ /* 0x000fea0003800200 */
.L_x_19:
[----:B------:R-:W-:-:S07]  /*0700*/  VIADD R0, R0, 0x1 ;  /* 0x0000000100007836 */ /* 0x000fce0000000000 */
.L_x_18:
[----:B------:R-:W-:Y:S05]  /*0710*/  BSYNC.RECONVERGENT B0 ;  /* 0x0000000000007941 */ /* 0x000fea0003800200 */
.L_x_17:
[----:B------:R-:W0:Y:S01]  /*0720*/  LDCU.64 UR6, c[0x4][0x48] ;  /* 0x01000900ff0677ac */ /* 0x000e220008000a00 */
[----:B------:R-:W-:-:S05]  /*0730*/  IMAD.SHL.U32 R4, R0, 0x40, RZ ;  /* 0x0000004000047824 */ /* 0x000fca00078e00ff */
[----:B------:R-:W-:-:S04]  /*0740*/  LOP3.LUT R4, R4, 0x40, RZ, 0xc0, !PT ;  /* 0x0000004004047812 */ /* 0x000fc800078ec0ff */
[----:B0-----:R-:W-:-:S05]  /*0750*/  IADD3 R10, P0, PT, R4, UR6, RZ ;  /* 0x00000006040a7c10 */ /* 0x001fca000ff1e0ff */
[----:B------:R-:W-:-:S05]  /*0760*/  IMAD.X R11, RZ, RZ, UR7, P0 ;  /* 0x00000007ff0b7e24 */ /* 0x000fca00080e06ff */
[----:B------:R-:W2:Y:S04]  /*0770*/  LDG.E.128.CONSTANT R12, desc[UR4][R10.64] ;  /* 0x000000040a0c7981 */ /* 0x000ea8000c1e9d00 */
[----:B------:R-:W3:Y:S04]  /*0780*/  LDG.E.128.CONSTANT R20, desc[UR4][R10.64+0x10] ;  /* 0x000010040a147981 */ /* 0x000ee8000c1e9d00 */
[----:B------:R0:W4:Y:S01]  /*0790*/  LDG.E.128.CONSTANT R24, desc[UR4][R10.64+0x20] ;  /* 0x000020040a187981 */ /* 0x000122000c1e9d00 */
[----:B------:R-:W-:Y:S01]  /*07a0*/  LOP3.LUT R4, R0, 0x1, RZ, 0xc0, !PT ;  /* 0x0000000100047812 */ /* 0x000fe200078ec0ff */
[----:B------:R-:W-:Y:S01]  /*07b0*/  IMAD.MOV.U32 R18, RZ, RZ, 0x20fd8164 ;  /* 0x20fd8164ff127424 */ /* 0x000fe200078e00ff */
[----:B------:R-:W-:Y:S01]  /*07c0*/  DADD R6, R6, 10 ;  /* 0x4024000006067429 */ /* 0x000fe20000000000 */
[----:B------:R-:W-:Y:S01]  /*07d0*/  IMAD.MOV.U32 R17, RZ, RZ, 0x3da8ff83 ;  /* 0x3da8ff83ff117424 */ /* 0x000fe200078e00ff */
[----:B------:R-:W-:Y:S01]  /*07e0*/  ISETP.NE.U32.AND P0, PT, R4, 0x1, PT ;  /* 0x000000010400780c */ /* 0x000fe20003f05070 */
[----:B------:R-:W-:Y:S01]  /*07f0*/  DMUL R4, R2, R2 ;  /* 0x0000000202047228 */ /* 0x000fe20000000000 */
[----:B------:R-:W-:Y:S02]  /*0800*/  BSSY.RECONVERGENT B0, `(.L_x_21) ;  /* 0x0000029000007945 */ /* 0x000fe40003800200 */
[----:B------:R-:W-:Y:S01]  /*0810*/  FSEL R18, R18, -8.06006814911005101289e+34, !P0 ;  /* 0xf9785eba12127808 */ /* 0x000fe20004000000 */
[----:B0-----:R-:W0:Y:S01]  /*0820*/  MUFU.RCP64H R11, 1.9999992218799889088e-05 ;  /* 0x3ef4f8b5000b7908 */ /* 0x001e220000001800 */
[----:B------:R-:W-:Y:S01]  /*0830*/  FSEL R19, -R17, 0.11223486810922622681, !P0 ;  /* 0x3de5db6511137808 */ /* 0x000fe20004000100 */
[----:B------:R-:W-:-:S05]  /*0840*/  IMAD.MOV.U32 R10, RZ, RZ, 0x1 ;  /* 0x00000001ff0a7424 */ /* 0x000fca00078e00ff */
        /* <DEDUP_REMOVED lines=8> */
[----:B------:R-:W-:Y:S01]  /*08d0*/  FSEL R14, R4, R2, !P0 ;  /* 0x00000002040e7208 */ /* 0x000fe20004000000 */
[----:B------:R-:W-:Y:S01]  /*08e0*/  IMAD.MOV.U32 R2, RZ, RZ, -0x771c970f ;  /* 0x88e368f1ff027424 */ /* 0x000fe200078e00ff */
[----:B------:R-:W-:Y:S01]  /*08f0*/  FSEL R15, R5, R3, !P0 ;  /* 0x00000003050f7208 */ /* 0x000fe20004000000 */
[----:B------:R-:W-:Y:S01]  /*0900*/  IMAD.MOV.U32 R3, RZ, RZ, 0x3ef4f8b5 ;  /* 0x3ef4f8b5ff037424 */ /* 0x000fe200078e00ff */
[----:B------:R-:W-:-:S04]  /*0910*/  LOP3.LUT P0, RZ, R0, 0x2, RZ, 0xc0, !PT ;  /* 0x0000000200ff7812 */ /* 0x000fc8000780c0ff */
[----:B------:R-:W-:Y:S02]  /*0920*/  DADD R4, RZ, -R14 ;  /* 0x00000000ff047229 */ /* 0x000fe4000000080e */
[----:B0-----:R-:W-:-:S08]  /*0930*/  DFMA R12, R10, -R2, 1 ;  /* 0x3ff000000a0c742b */ /* 0x001fd00000000802 */
[----:B------:R-:W-:Y:S01]  /*0940*/  FSEL R4, R14, R4, !P0 ;  /* 0x000000040e047208 */ /* 0x000fe20004000000 */
[----:B------:R-:W-:Y:S01]  /*0950*/  DFMA R12, R12, R12, R12 ;  /* 0x0000000c0c0c722b */ /* 0x000fe2000000000c */
[----:B------:R-:W-:-:S06]  /*0960*/  FSEL R5, R15, R5, !P0 ;  /* 0x000000050f057208 */ /* 0x000fcc0004000000 */
[----:B------:R-:W-:Y:S02]  /*0970*/  DMUL R4, R4, 10 ;  /* 0x4024000004047828 */ /* 0x000fe40000000000 */
[----:B------:R-:W-:-:S06]  /*0980*/  DFMA R12, R10, R12, R10 ;  /* 0x0000000c0a0c722b */ /* 0x000fcc000000000a */
[----:B------:R-:W-:Y:S02]  /*0990*/  DFMA R4, R8, R8, -R4 ;  /* 0x000000080804722b */ /* 0x000fe40000000804 */
[----:B------:R-:W-:-:S06]  /*09a0*/  DFMA R8, R12, -R2, 1 ;  /* 0x3ff000000c08742b */ /* 0x000fcc0000000802 */
[----:B------:R-:W-:Y:S02]  /*09b0*/  DADD R4, R4, 10 ;  /* 0x4024000004047429 */ /* 0x000fe40000000000 */
[----:B------:R-:W-:-:S06]  /*09c0*/  DFMA R8, R12, R8, R12 ;  /* 0x000000080c08722b */ /* 0x000fcc000000000c */
[----:B------:R-:W-:-:S08]  /*09d0*/  DADD R10, -R4, R6 ;  /* 0x00000000040a7229 */ /* 0x000fd00000000106 */
[----:B------:R-:W-:Y:S02]  /*09e0*/  DMUL R4, R10, R8 ;  /* 0x000000080a047228 */ /* 0x000fe40000000000 */
[----:B------:R-:W-:-:S06]  /*09f0*/  FSETP.GEU.AND P1, PT, |R11|, 6.5827683646048100446e-37, PT ;  /* 0x036000000b00780b */ /* 0x000fcc0003f2e200 */
[----:B------:R-:W-:-:S08]  /*0a00*/  DFMA R2, R4, -R2, R10 ;  /* 0x800000020402722b */ /* 0x000fd0000000000a */
[----:B------:R-:W-:-:S10]  /*0a10*/  DFMA R2, R8, R2, R4 ;  /* 0x000000020802722b */ /* 0x000fd40000000004 */
[----:B------:R-:W-:-:S05]  /*0a20*/  FFMA R0, RZ, 0.47845998406410217285, R3 ;  /* 0x3ef4f8b5ff007823 */ /* 0x000fca0000000003 */
[----:B------:R-:W-:-:S13]  /*0a30*/  FSETP.GT.AND P0, PT, |R0|, 1.469367938527859385e-39, PT ;  /* 0x001000000000780b */ /* 0x000fda0003f04200 */
[----:B------:R-:W-:Y:S05]  /*0a40*/  @P0 BRA P1, `(.L_x_22) ;  /* 0x0000000000100947 */ /* 0x000fea0000800000 */
[----:B------:R-:W-:-:S07]  /*0a50*/  MOV R0, 0xa70 ;  /* 0x00000a7000007802 */ /* 0x000fce0000000f00 */
[----:B------:R-:W-:Y:S05]  /*0a60*/  CALL.REL.NOINC `($__internal_0_$__cuda_sm20_div_rn_f64_full) ;  /* 0x00000000001c7944 */ /* 0x000fea0003c00000 */
[----:B------:R-:W-:Y:S02]  /*0a70*/  IMAD.MOV.U32 R2, RZ, RZ, R10 ;  /* 0x000000ffff027224 */ /* 0x000fe400078e000a */
[----:B------:R-:W-:-:S07]  /*0a80*/  IMAD.MOV.U32 R3, RZ, RZ, R11 ;  /* 0x000000ffff037224 */ /* 0x000fce00078e000b */
.L_x_22:
[----:B------:R-:W-:Y:S05]  /*0a90*/  BSYNC.RECONVERGENT B0 ;  /* 0x0000000000007941 */ /* 0x000fea0003800200 */
.L_x_21:
[----:B------:R-:W0:Y:S02]  /*0aa0*/  LDC.64 R4, c[0x0][0x388] ;  /* 0x0000e200ff047b82 */ /* 0x000e240000000a00 */
[----:B0-----:R-:W-:-:S05]  /*0ab0*/  IMAD.WIDE R16, R16, 0x8, R4 ;  /* 0x0000000810107825 */ /* 0x001fca00078e0204 */
[----:B------:R-:W-:Y:S01]  /*0ac0*/  STG.E.64 desc[UR4][R16.64], R2 ;  /* 0x0000000210007986 */ /* 0x000fe2000c101b04 */
[----:B------:R-:W-:Y:S05]  /*0ad0*/  EXIT ;  /* 0x000000000000794d */ /* 0x000fea0003800000 */
        .weak           $__internal_0_$__cuda_sm20_div_rn_f64_full
        .type           $__internal_0_$__cuda_sm20_div_rn_f64_full,@function
        .size           $__internal_0_$__cuda_sm20_div_rn_f64_full,($_Z15computeGradientPKdPdi$__internal_trig_reduction_slowpathd - $__internal_0_$__cuda_sm20_div_rn_f64_full)
$__internal_0_$__cuda_sm20_div_rn_f64_full:
[----:B------:R-:W-:Y:S01]  /*0ae0*/  IMAD.MOV.U32 R3, RZ, RZ, 0x3ff4f8b5 ;  /* 0x3ff4f8b5ff037424 */ /* 0x000fe200078e00ff */
[----:B------:R-:W-:Y:S01]  /*0af0*/  BSSY.RECONVERGENT B1, `(.L_x_23) ;  /* 0x000004c000017945 */ /* 0x000fe20003800200 */
[----:B------:R-:W-:Y:S02]  /*0b00*/  IMAD.MOV.U32 R2, RZ, RZ, -0x771c970f ;  /* 0x88e368f1ff027424 */ /* 0x000fe400078e00ff */
[----:B------:R-:W0:Y:S01]  /*0b10*/  MUFU.RCP64H R7, R3 ;  /* 0x0000000300077308 */ /* 0x000e220000001800 */
[----:B------:R-:W-:Y:S02]  /*0b20*/  IMAD.MOV.U32 R6, RZ, RZ, 0x1 ;  /* 0x00000001ff067424 */ /* 0x000fe400078e00ff */
[----:B------:R-:W-:Y:S02]  /*0b30*/  IMAD.MOV.U32 R5, RZ, RZ, R11 ;  /* 0x000000ffff057224 */ /* 0x000fe400078e000b */
[----:B------:R-:W-:Y:S02]  /*0b40*/  IMAD.MOV.U32 R4, RZ, RZ, R10 ;  /* 0x000000ffff047224 */ /* 0x000fe400078e000a */
[----:B------:R-:W-:Y:S01]  /*0b50*/  IMAD.MOV.U32 R11, RZ, RZ, 0x1ca00000 ;  /* 0x1ca00000ff0b7424 */ /* 0x000fe200078e00ff */
[C---:B------:R-:W-:Y:S01]  /*0b60*/  FSETP.GEU.AND P1, PT, |R5|.reuse, 1.469367938527859385e-39, PT ;  /* 0x001000000500780b */ /* 0x040fe20003f2e200 */
[----:B------:R-:W-:Y:S01]  /*0b70*/  IMAD.MOV.U32 R18, RZ, RZ, 0x3ef00000 ;  /* 0x3ef00000ff127424 */ /* 0x000fe200078e00ff */
[----:B------:R-:W-:-:S03]  /*0b80*/  LOP3.LUT R10, R5, 0x7ff00000, RZ, 0xc0, !PT ;  /* 0x7ff00000050a7812 */ /* 0x000fc600078ec0ff */
[----:B------:R-:W-:Y:S01]  /*0b90*/  VIADD R20, R18, 0xffffffff ;  /* 0xffffffff12147836 */ /* 0x000fe20000000000 */
[----:B------:R-:W-:Y:S01]  /*0ba0*/  ISETP.GE.U32.AND P0, PT, R10, 0x3ef00000, PT ;  /* 0x3ef000000a00780c */ /* 0x000fe20003f06070 */
[----:B------:R-:W-:Y:S01]  /*0bb0*/  IMAD.MOV.U32 R17, RZ, RZ, R10 ;  /* 0x000000ffff117224 */ /* 0x000fe200078e000a */
[----:B0-----:R-:W-:Y:S02]  /*0bc0*/  DFMA R8, R6, -R2, 1 ;  /* 0x3ff000000608742b */ /* 0x001fe40000000802 */
[----:B------:R-:W-:-:S06]  /*0bd0*/  SEL R11, R11, 0x63400000, !P0 ;  /* 0x634000000b0b7807 */ /* 0x000fcc0004000000 */
[----:B------:R-:W-:-:S08]  /*0be0*/  DFMA R8, R8, R8, R8 ;  /* 0x000000080808722b */ /* 0x000fd00000000008 */
[----:B------:R-:W-:Y:S01]  /*0bf0*/  DFMA R12, R6, R8, R6 ;  /* 0x00000008060c722b */ /* 0x000fe20000000006 */
[C-C-:B------:R-:W-:Y:S01]  /*0c00*/  @!P1 LOP3.LUT R8, R11.reuse, 0x80000000, R5.reuse, 0xf8, !PT ;  /* 0x800000000b089812 */ /* 0x140fe200078ef805 */
[----:B------:R-:W-:Y:S01]  /*0c10*/  IMAD.MOV.U32 R6, RZ, RZ, R4 ;  /* 0x000000ffff067224 */ /* 0x000fe200078e0004 */
[----:B------:R-:W-:Y:S02]  /*0c20*/  LOP3.LUT R7, R11, 0x800fffff, R5, 0xf8, !PT ;  /* 0x800fffff0b077812 */ /* 0x000fe400078ef805 */
[----:B------:R-:W-:Y:S01]  /*0c30*/  @!P1 LOP3.LUT R9, R8, 0x100000, RZ, 0xfc, !PT ;  /* 0x0010000008099812 */ /* 0x000fe200078efcff */
[----:B------:R-:W-:Y:S02]  /*0c40*/  @!P1 IMAD.MOV.U32 R8, RZ, RZ, RZ ;  /* 0x000000ffff089224 */ /* 0x000fe400078e00ff */
[----:B------:R-:W-:-:S04]  /*0c50*/  DFMA R14, R12, -R2, 1 ;  /* 0x3ff000000c0e742b */ /* 0x000fc80000000802 */
[----:B------:R-:W-:-:S04]  /*0c60*/  @!P1 DFMA R6, R6, 2, -R8 ;  /* 0x400000000606982b */ /* 0x000fc80000000808 */
[----:B------:R-:W-:-:S06]  /*0c70*/  DFMA R14, R12, R14, R12 ;  /* 0x0000000e0c0e722b */ /* 0x000fcc000000000c */
[----:B------:R-:W-:Y:S02]  /*0c80*/  @!P1 LOP3.LUT R17, R7, 0x7ff00000, RZ, 0xc0, !PT ;  /* 0x7ff0000007119812 */ /* 0x000fe400078ec0ff */
[----:B------:R-:W-:-:S03]  /*0c90*/  DMUL R8, R14, R6 ;  /* 0x000000060e087228 */ /* 0x000fc60000000000 */
[----:B------:R-:W-:-:S05]  /*0ca0*/  VIADD R19, R17, 0xffffffff ;  /* 0xffffffff11137836 */ /* 0x000fca0000000000 */
[----:B------:R-:W-:Y:S01]  /*0cb0*/  DFMA R12, R8, -R2, R6 ;  /* 0x80000002080c722b */ /* 0x000fe20000000006 */
[----:B------:R-:W-:-:S04]  /*0cc0*/  ISETP.GT.U32.AND P0, PT, R19, 0x7feffffe, PT ;  /* 0x7feffffe1300780c */ /* 0x000fc80003f04070 */
[----:B------:R-:W-:-:S03]  /*0cd0*/  ISETP.GT.U32.OR P0, PT, R20, 0x7feffffe, P0 ;  /* 0x7feffffe1400780c */ /* 0x000fc60000704470 */
[----:B------:R-:W-:-:S10]  /*0ce0*/  DFMA R8, R14, R12, R8 ;  /* 0x0000000c0e08722b */ /* 0x000fd40000000008 */
[----:B------:R-:W-:Y:S05]  /*0cf0*/  @P0 BRA `(.L_x_24) ;  /* 0x0000000000680947 */ /* 0x000fea0003800000 */
[----:B------:R-:W-:Y:S02]  /*0d00*/  IMAD.MOV.U32 R5, RZ, RZ, 0x3ef00000 ;  /* 0x3ef00000ff057424 */ /* 0x000fe400078e00ff */
[----:B------:R-:W-:-:S03]  /*0d10*/  IMAD.MOV.U32 R4, RZ, RZ, RZ ;  /* 0x000000ffff047224 */ /* 0x000fc600078e00ff */
[----:B------:R-:W-:-:S04]  /*0d20*/  VIADDMNMX R10, R10, -R5, 0xb9600000, !PT ;  /* 0xb96000000a0a7446 */ /* 0x000fc80007800905 */
[----:B------:R-:W-:-:S05]  /*0d30*/  VIMNMX R10, PT, PT, R10, 0x46a00000, PT ;  /* 0x46a000000a0a7848 */ /* 0x000fca0003fe0100 */
[----:B------:R-:W-:-:S04]  /*0d40*/  IMAD.IADD R12, R10, 0x1, -R11 ;  /* 0x000000010a0c7824 */ /* 0x000fc800078e0a0b */
[----:B------:R-:W-:-:S06]  /*0d50*/  VIADD R5, R12, 0x7fe00000 ;  /* 0x7fe000000c057836 */ /* 0x000fcc0000000000 */
[----:B------:R-:W-:-:S10]  /*0d60*/  DMUL R10, R8, R4 ;  /* 0x00000004080a7228 */ /* 0x000fd40000000000 */
[----:B------:R-:W-:-:S13]  /*0d70*/  FSETP.GTU.AND P0, PT, |R11|, 1.469367938527859385e-39, PT ;  /* 0x001000000b00780b */ /* 0x000fda0003f0c200 */
[----:B------:R-:W-:Y:S05]  /*0d80*/  @P0 BRA `(.L_x_25) ;  /* 0x0000000000880947 */ /* 0x000fea0003800000 */
[----:B------:R-:W-:Y:S01]  /*0d90*/  DFMA R2, R8, -R2, R6 ;  /* 0x800000020802722b */ /* 0x000fe20000000006 */
[----:B------:R-:W-:-:S09]  /*0da0*/  IMAD.MOV.U32 R4, RZ, RZ, RZ ;  /* 0x000000ffff047224 */ /* 0x000fd200078e00ff */
[C---:B------:R-:W-:Y:S02]  /*0db0*/  FSETP.NEU.AND P0, PT, R3.reuse, RZ, PT ;  /* 0x000000ff0300720b */ /* 0x040fe40003f0d000 */
[----:B------:R-:W-:-:S04]  /*0dc0*/  LOP3.LUT R2, R3, 0x3ef4f8b5, RZ, 0x3c, !PT ;  /* 0x3ef4f8b503027812 */ /* 0x000fc800078e3cff */
[----:B------:R-:W-:-:S04]  /*0dd0*/  LOP3.LUT R7, R2, 0x80000000, RZ, 0xc0, !PT ;  /* 0x8000000002077812 */ /* 0x000fc800078ec0ff */
[----:B------:R-:W-:-:S03]  /*0de0*/  LOP3.LUT R5, R7, R5, RZ, 0xfc, !PT ;  /* 0x0000000507057212 */ /* 0x000fc600078efcff */
[----:B------:R-:W-:Y:S05]  /*0df0*/  @!P0 BRA `(.L_x_25) ;  /* 0x00000000006c8947 */ /* 0x000fea0003800000 */
[----:B------:R-:W-:Y:S01]  /*0e00*/  IMAD.MOV R3, RZ, RZ, -R12 ;  /* 0x000000ffff037224 */ /* 0x000fe200078e0a0c */
[----:B------:R-:W-:Y:S01]  /*0e10*/  DMUL.RP R4, R8, R4 ;  /* 0x0000000408047228 */ /* 0x000fe20000008000 */
[----:B------:R-:W-:-:S06]  /*0e20*/  IMAD.MOV.U32 R2, RZ, RZ, RZ ;  /* 0x000000ffff027224 */ /* 0x000fcc00078e00ff */
[----:B------:R-:W-:-:S03]  /*0e30*/  DFMA R2, R10, -R2, R8 ;  /* 0x800000020a02722b */ /* 0x000fc60000000008 */
[----:B------:R-:W-:-:S03]  /*0e40*/  LOP3.LUT R7, R5, R7, RZ, 0x3c, !PT ;  /* 0x0000000705077212 */ /* 0x000fc600078e3cff */
[----:B------:R-:W-:-:S04]  /*0e50*/  IADD3 R2, PT, PT, -R12, -0x43300000, RZ ;  /* 0xbcd000000c027810 */ /* 0x000fc80007ffe1ff */
[----:B------:R-:W-:-:S04]  /*0e60*/  FSETP.NEU.AND P0, PT, |R3|, R2, PT ;  /* 0x000000020300720b */ /* 0x000fc80003f0d200 */
[----:B------:R-:W-:Y:S02]  /*0e70*/  FSEL R10, R4, R10, !P0 ;  /* 0x0000000a040a7208 */ /* 0x000fe40004000000 */
[----:B------:R-:W-:Y:S01]  /*0e80*/  FSEL R11, R7, R11, !P0 ;  /* 0x0000000b070b7208 */ /* 0x000fe20004000000 */
[----:B------:R-:W-:Y:S06]  /*0e90*/  BRA `(.L_x_25) ;  /* 0x0000000000447947 */ /* 0x000fec0003800000 */
.L_x_24:
[----:B------:R-:W-:-:S14]  /*0ea0*/  DSETP.NAN.AND P0, PT, R4, R4, PT ;  /* 0x000000040400722a */ /* 0x000fdc0003f08000 */
[----:B------:R-:W-:Y:S05]  /*0eb0*/  @P0 BRA `(.L_x_26) ;  /* 0x0000000000340947 */ /* 0x000fea0003800000 */
[----:B------:R-:W-:Y:S01]  /*0ec0*/  ISETP.NE.AND P0, PT, R17, R18, PT ;  /* 0x000000121100720c */ /* 0x000fe20003f05270 */
[----:B------:R-:W-:Y:S02]  /*0ed0*/  IMAD.MOV.U32 R10, RZ, RZ, 0x0 ;  /* 0x00000000ff0a7424 */ /* 0x000fe400078e00ff */
[----:B------:R-:W-:-:S10]  /*0ee0*/  IMAD.MOV.U32 R11, RZ, RZ, -0x80000 ;  /* 0xfff80000ff0b7424 */ /* 0x000fd400078e00ff */
[----:B------:R-:W-:Y:S05]  /*0ef0*/  @!P0 BRA `(.L_x_25) ;  /* 0x00000000002c8947 */ /* 0x000fea0003800000 */
[----:B------:R-:W-:Y:S02]  /*0f00*/  ISETP.NE.AND P0, PT, R17, 0x7ff00000, PT ;  /* 0x7ff000001100780c */ /* 0x000fe40003f05270 */
[----:B------:R-:W-:Y:S02]  /*0f10*/  LOP3.LUT R4, R5, 0x3ef4f8b5, RZ, 0x3c, !PT ;  /* 0x3ef4f8b505047812 */ /* 0x000fe400078e3cff */
[----:B------:R-:W-:Y:S02]  /*0f20*/  ISETP.EQ.OR P0, PT, R18, RZ, !P0 ;  /* 0x000000ff1200720c */ /* 0x000fe40004702670 */
[----:B------:R-:W-:-:S11]  /*0f30*/  LOP3.LUT R11, R4, 0x80000000, RZ, 0xc0, !PT ;  /* 0x80000000040b7812 */ /* 0x000fd600078ec0ff */
[----:B------:R-:W-:Y:S01]  /*0f40*/  @P0 LOP3.LUT R2, R11, 0x7ff00000, RZ, 0xfc, !PT ;  /* 0x7ff000000b020812 */ /* 0x000fe200078efcff */
[----:B------:R-:W-:Y:S02]  /*0f50*/  @!P0 IMAD.MOV.U32 R10, RZ, RZ, RZ ;  /* 0x000000ffff0a8224 */ /* 0x000fe400078e00ff */
[----:B------:R-:W-:Y:S02]  /*0f60*/  @P0 IMAD.MOV.U32 R10, RZ, RZ, RZ ;  /* 0x000000ffff0a0224 */ /* 0x000fe400078e00ff */
[----:B------:R-:W-:Y:S01]  /*0f70*/  @P0 IMAD.MOV.U32 R11, RZ, RZ, R2 ;  /* 0x000000ffff0b0224 */ /* 0x000fe200078e0002 */
[----:B------:R-:W-:Y:S06]  /*0f80*/  BRA `(.L_x_25) ;  /* 0x0000000000087947 */ /* 0x000fec0003800000 */
.L_x_26:
[----:B------:R-:W-:Y:S01]  /*0f90*/  LOP3.LUT R11, R5, 0x80000, RZ, 0xfc, !PT ;  /* 0x00080000050b7812 */ /* 0x000fe200078efcff */
[----:B------:R-:W-:-:S07]  /*0fa0*/  IMAD.MOV.U32 R10, RZ, RZ, R4 ;  /* 0x000000ffff0a7224 */ /* 0x000fce00078e0004 */
.L_x_25:
[----:B------:R-:W-:Y:S05]  /*0fb0*/  BSYNC.RECONVERGENT B1 ;  /* 0x0000000000017941 */ /* 0x000fea0003800200 */
.L_x_23:
[----:B------:R-:W-:Y:S02]  /*0fc0*/  IMAD.MOV.U32 R2, RZ, RZ, R0 ;  /* 0x000000ffff027224 */ /* 0x000fe400078e0000 */
[----:B------:R-:W-:-:S04]  /*0fd0*/  IMAD.MOV.U32 R3, RZ, RZ, 0x0 ;  /* 0x00000000ff037424 */ /* 0x000fc800078e00ff */
[----:B------:R-:W-:Y:S05]  /*0fe0*/  RET.REL.NODEC R2 `(_Z15computeGradientPKdPdi) ;  /* 0xfffffff002047950 */ /* 0x000fea0003c3ffff */
        .type           $_Z15computeGradientPKdPdi$__internal_trig_reduction_slowpathd,@function
        .size           $_Z15computeGradientPKdPdi$__internal_trig_reduction_slowpathd,(.L_x_52 - $_Z15computeGradientPKdPdi$__internal_trig_reduction_slowpathd)
$_Z15computeGradientPKdPdi$__internal_trig_reduction_slowpathd:
[----:B------:R-:W-:Y:S01]  /*0ff0*/  SHF.R.U32.HI R14, RZ, 0x14, R17 ;  /* 0x00000014ff0e7819 */ /* 0x000fe20000011611 */
[----:B------:R-:W-:Y:S02]  /*1000*/  IMAD.MOV.U32 R0, RZ, RZ, R4 ;  /* 0x000000ffff007224 */ /* 0x000fe400078e0004 */
[----:B------:R-:W-:Y:S01]  /*1010*/  IMAD.MOV.U32 R2, RZ, RZ, RZ ;  /* 0x000000ffff027224 */ /* 0x000fe200078e00ff */
[----:B------:R-:W-:-:S04]  /*1020*/  LOP3.LUT R3, R14, 0x7ff, RZ, 0xc0, !PT ;  /* 0x000007ff0e037812 */ /* 0x000fc800078ec0ff */
[----:B------:R-:W-:-:S13]  /*1030*/  ISETP.NE.AND P0, PT, R3, 0x7ff, PT ;  /* 0x000007ff0300780c */ /* 0x000fda0003f05270 */
[----:B------:R-:W-:Y:S05]  /*1040*/  @!P0 BRA `(.L_x_27) ;  /* 0x00000008004c8947 */ /* 0x000fea0003800000 */
[----:B------:R-:W-:Y:S01]  /*1050*/  VIADD R2, R3, 0xfffffc00 ;  /* 0xfffffc0003027836 */ /* 0x000fe20000000000 */
[----:B------:R-:W-:Y:S01]  /*1060*/  BSSY.RECONVERGENT B2, `(.L_x_28) ;  /* 0x0000030000027945 */ /* 0x000fe20003800200 */
[----:B------:R-:W-:-:S03]  /*1070*/  CS2R R10, SRZ ;  /* 0x00000000000a7805 */ /* 0x000fc6000001ff00 */
[----:B------:R-:W-:Y:S02]  /*1080*/  SHF.R.U32.HI R15, RZ, 0x6, R2 ;  /* 0x00000006ff0f7819 */ /* 0x000fe40000011602 */
[----:B------:R-:W-:Y:S02]  /*1090*/  ISETP.GE.U32.AND P0, PT, R2, 0x80, PT ;  /* 0x000000800200780c */ /* 0x000fe40003f06070 */
[C---:B------:R-:W-:Y:S02]  /*10a0*/  IADD3 R12, PT, PT, -R15.reuse, 0x13, RZ ;  /* 0x000000130f0c7810 */ /* 0x040fe40007ffe1ff */
[----:B------:R-:W-:Y:S02]  /*10b0*/  IADD3 R4, PT, PT, -R15, 0xf, RZ ;  /* 0x0000000f0f047810 */ /* 0x000fe40007ffe1ff */
[----:B------:R-:W-:-:S04]  /*10c0*/  SEL R12, R12, 0x12, P0 ;  /* 0x000000120c0c7807 */ /* 0x000fc80000000000 */
[----:B------:R-:W-:-:S13]  /*10d0*/  ISETP.GE.AND P0, PT, R4, R12, PT ;  /* 0x0000000c0400720c */ /* 0x000fda0003f06270 */
[----:B------:R-:W-:Y:S05]  /*10e0*/  @P0 BRA `(.L_x_29) ;  /* 0x00000000009c0947 */ /* 0x000fea0003800000 */
[----:B------:R-:W0:Y:S01]  /*10f0*/  LDC.64 R2, c[0x0][0x358] ;  /* 0x0000d600ff027b82 */ /* 0x000e220000000a00 */
[C---:B------:R-:W-:Y:S01]  /*1100*/  SHF.L.U64.HI R21, R0.reuse, 0xb, R17 ;  /* 0x0000000b00157819 */ /* 0x040fe20000010211 */
[----:B------:R-:W-:Y:S01]  /*1110*/  BSSY.RECONVERGENT B3, `(.L_x_30) ;  /* 0x0000023000037945 */ /* 0x000fe20003800200 */
[----:B------:R-:W-:Y:S01]  /*1120*/  IMAD.SHL.U32 R13, R0, 0x800, RZ ;  /* 0x00000800000d7824 */ /* 0x000fe200078e00ff */
[----:B------:R-:W-:Y:S01]  /*1130*/  IADD3 R19, PT, PT, RZ, -R15, -R12 ;  /* 0x8000000fff137210 */ /* 0x000fe20007ffe80c */
[----:B------:R-:W-:Y:S01]  /*1140*/  IMAD.MOV.U32 R0, RZ, RZ, R4 ;  /* 0x000000ffff007224 */ /* 0x000fe200078e0004 */
[----:B------:R-:W-:Y:S01]  /*1150*/  CS2R R10, SRZ ;  /* 0x00000000000a7805 */ /* 0x000fe2000001ff00 */
[----:B------:R-:W-:Y:S01]  /*1160*/  IMAD.MOV.U32 R20, RZ, RZ, RZ ;  /* 0x000000ffff147224 */ /* 0x000fe200078e00ff */
[----:B------:R-:W-:-:S07]  /*1170*/  LOP3.LUT R21, R21, 0x80000000, RZ, 0xfc, !PT ;  /* 0x8000000015157812 */ /* 0x000fce00078efcff */
.L_x_31:
[----:B------:R-:W1:Y:S01]  /*1180*/  LDC.64 R4, c[0x4][0x40] ;  /* 0x01001000ff047b82 */ /* 0x000e620000000a00 */
[----:B0-----:R-:W-:Y:S02]  /*1190*/  R2UR UR6, R2 ;  /* 0x00000000020672ca */ /* 0x001fe400000e0000 */
[----:B------:R-:W-:Y:S01]  /*11a0*/  R2UR UR7, R3 ;  /* 0x00000000030772ca */ /* 0x000fe200000e0000 */
[----:B-1----:R-:W-:-:S12]  /*11b0*/  IMAD.WIDE R24, R0, 0x8, R4 ;  /* 0x0000000800187825 */ /* 0x002fd800078e0204 */
[----:B------:R-:W2:Y:S01]  /*11c0*/  LDG.E.64.CONSTANT R4, desc[UR6][R24.64] ;  /* 0x0000000618047981 */ /* 0x000ea2000c1e9b00 */
[----:B------:R-:W-:Y:S02]  /*11d0*/  VIADD R19, R19, 0x1 ;  /* 0x0000000113137836 */ /* 0x000fe40000000000 */
[----:B------:R-:W-:Y:S02]  /*11e0*/  VIADD R0, R0, 0x1 ;  /* 0x0000000100007836 */ /* 0x000fe40000000000 */
[----:B--2---:R-:W-:-:S04]  /*11f0*/  IMAD.WIDE.U32 R10, P2, R4, R13, R10 ;  /* 0x0000000d040a7225 */ /* 0x004fc8000784000a */
[C---:B------:R-:W-:Y:S02]  /*1200*/  IMAD R23, R4.reuse, R21, RZ ;  /* 0x0000001504177224 */ /* 0x040fe400078e02ff */
[----:B------:R-:W-:Y:S02]  /*1210*/  IMAD R22, R5, R13, RZ ;  /* 0x0000000d05167224 */ /* 0x000fe400078e02ff */
[----:B------:R-:W-:Y:S01]  /*1220*/  IMAD.HI.U32 R4, R4, R21, RZ ;  /* 0x0000001504047227 */ /* 0x000fe200078e00ff */
[----:B------:R-:W-:-:S03]  /*1230*/  IADD3 R11, P0, PT, R23, R11, RZ ;  /* 0x0000000b170b7210 */ /* 0x000fc60007f1e0ff */
[----:B------:R-:W-:Y:S01]  /*1240*/  IMAD.X R25, RZ, RZ, R4, P2 ;  /* 0x000000ffff197224 */ /* 0x000fe200010e0604 */
[----:B------:R-:W-:Y:S01]  /*1250*/  IADD3 R11, P1, PT, R22, R11, RZ ;  /* 0x0000000b160b7210 */ /* 0x000fe20007f3e0ff */
[----:B------:R-:W-:-:S04]  /*1260*/  IMAD.HI.U32 R22, R5, R13, RZ ;  /* 0x0000000d05167227 */ /* 0x000fc800078e00ff */
[----:B------:R-:W-:Y:S01]  /*1270*/  IMAD.HI.U32 R4, R5, R21, RZ ;  /* 0x0000001505047227 */ /* 0x000fe200078e00ff */
[----:B------:R-:W-:-:S03]  /*1280*/  IADD3.X R22, P0, PT, R22, R25, RZ, P0, !PT ;  /* 0x0000001916167210 */ /* 0x000fc6000071e4ff */
[----:B------:R-:W-:Y:S02]  /*1290*/  IMAD R5, R5, R21, RZ ;  /* 0x0000001505057224 */ /* 0x000fe400078e02ff */
[----:B------:R-:W-:Y:S01]  /*12a0*/  IMAD.X R4, RZ, RZ, R4, P0 ;  /* 0x000000ffff047224 */ /* 0x000fe200000e0604 */
[----:B------:R-:W-:Y:S01]  /*12b0*/  ISETP.NE.AND P0, PT, R19, -0xf, PT ;  /* 0xfffffff11300780c */ /* 0x000fe20003f05270 */
[C---:B------:R-:W-:Y:S01]  /*12c0*/  IMAD R23, R20.reuse, 0x8, R1 ;  /* 0x0000000814177824 */ /* 0x040fe200078e0201 */
[----:B------:R-:W-:Y:S01]  /*12d0*/  IADD3.X R22, P1, PT, R5, R22, RZ, P1, !PT ;  /* 0x0000001605167210 */ /* 0x000fe20000f3e4ff */
[----:B------:R-:W-:-:S03]  /*12e0*/  VIADD R20, R20, 0x1 ;  /* 0x0000000114147836 */ /* 0x000fc60000000000 */
[----:B------:R0:W-:Y:S01]  /*12f0*/  STL.64 [R23], R10 ;  /* 0x0000000a17007387 */ /* 0x0001e20000100a00 */
[----:B------:R-:W-:Y:S02]  /*1300*/  IMAD.X R5, RZ, RZ, R4, P1 ;  /* 0x000000ffff057224 */ /* 0x000fe400008e0604 */
[----:B0-----:R-:W-:Y:S02]  /*1310*/  IMAD.MOV.U32 R10, RZ, RZ, R22 ;  /* 0x000000ffff0a7224 */ /* 0x001fe400078e0016 */
[----:B------:R-:W-:Y:S02]  /*1320*/  IMAD.MOV.U32 R11, RZ, RZ, R5 ;  /* 0x000000ffff0b7224 */ /* 0x000fe400078e0005 */
[----:B------:R-:W-:Y:S05]  /*1330*/  @P0 BRA `(.L_x_31) ;  /* 0xfffffffc00900947 */ /* 0x000fea000383ffff */
[----:B------:R-:W-:Y:S05]  /*1340*/  BSYNC.RECONVERGENT B3 ;  /* 0x0000000000037941 */ /* 0x000fea0003800200 */
.L_x_30:
[----:B------:R-:W-:-:S07]  /*1350*/  IMAD.MOV.U32 R4, RZ, RZ, R12 ;  /* 0x000000ffff047224 */ /* 0x000fce00078e000c */
.L_x_29:
[----:B------:R-:W-:Y:S05]  /*1360*/  BSYNC.RECONVERGENT B2 ;  /* 0x0000000000027941 */ /* 0x000fea0003800200 */
.L_x_28:
[----:B------:R-:W-:Y:S01]  /*1370*/  LOP3.LUT P0, R25, R14, 0x3f, RZ, 0xc0, !PT ;  /* 0x0000003f0e197812 */ /* 0x000fe2000780c0ff */
[----:B------:R-:W-:-:S04]  /*1380*/  IMAD.IADD R0, R15, 0x1, R4 ;  /* 0x000000010f007824 */ /* 0x000fc800078e0204 */
[----:B------:R-:W-:-:S05]  /*1390*/  IMAD.U32 R27, R0, 0x8, R1 ;  /* 0x00000008001b7824 */ /* 0x000fca00078e0001 */
[----:B------:R0:W-:Y:S04]  /*13a0*/  STL.64 [R27+-0x78], R10 ;  /* 0xffff880a1b007387 */ /* 0x0001e80000100a00 */
[----:B------:R-:W2:Y:S04]  /*13b0*/  @P0 LDL.64 R14, [R1+0x8] ;  /* 0x00000800010e0983 */ /* 0x000ea80000100a00 */
[----:B------:R-:W3:Y:S04]  /*13c0*/  LDL.64 R4, [R1+0x10] ;  /* 0x0000100001047983 */ /* 0x000ee80000100a00 */
[----:B------:R-:W4:Y:S01]  /*13d0*/  LDL.64 R2, [R1+0x18] ;  /* 0x0000180001027983 */ /* 0x000f220000100a00 */
[----:B------:R-:W-:Y:S01]  /*13e0*/  @P0 LOP3.LUT R0, R25, 0x3f, RZ, 0x3c, !PT ;  /* 0x0000003f19000812 */ /* 0x000fe200078e3cff */
[----:B------:R-:W-:Y:S01]  /*13f0*/  BSSY.RECONVERGENT B2, `(.L_x_32) ;  /* 0x0000034000027945 */ /* 0x000fe20003800200 */
[----:B--2---:R-:W-:-:S02]  /*1400*/  @P0 SHF.R.U64 R13, R14, 0x1, R15 ;  /* 0x000000010e0d0819 */ /* 0x004fc4000000120f */
[----:B------:R-:W-:Y:S02]  /*1410*/  @P0 SHF.R.U32.HI R15, RZ, 0x1, R15 ;  /* 0x00000001ff0f0819 */ /* 0x000fe4000001160f */
[CC--:B---3--:R-:W-:Y:S02]  /*1420*/  @P0 SHF.L.U32 R19, R4.reuse, R25.reuse, RZ ;  /* 0x0000001904130219 */ /* 0x0c8fe400000006ff */
[----:B0-----:R-:W-:Y:S02]  /*1430*/  @P0 SHF.R.U64 R10, R13, R0, R15 ;  /* 0x000000000d0a0219 */ /* 0x001fe4000000120f */
[--C-:B------:R-:W-:Y:S02]  /*1440*/  @P0 SHF.R.U32.HI R23, RZ, 0x1, R5.reuse ;  /* 0x00000001ff170819 */ /* 0x100fe40000011605 */
[C-C-:B------:R-:W-:Y:S02]  /*1450*/  @P0 SHF.R.U64 R21, R4.reuse, 0x1, R5.reuse ;  /* 0x0000000104150819 */ /* 0x140fe40000001205 */
[----:B------:R-:W-:-:S02]  /*1460*/  @P0 SHF.L.U64.HI R12, R4, R25, R5 ;  /* 0x00000019040c0219 */ /* 0x000fc40000010205 */
[----:B------:R-:W-:Y:S02]  /*1470*/  @P0 SHF.R.U32.HI R11, RZ, R0, R15 ;  /* 0x00000000ff0b0219 */ /* 0x000fe4000001160f */
[----:B------:R-:W-:Y:S02]  /*1480*/  @P0 LOP3.LUT R4, R19, R10, RZ, 0xfc, !PT ;  /* 0x0000000a13040212 */ /* 0x000fe400078efcff */
[----:B----4-:R-:W-:Y:S02]  /*1490*/  @P0 SHF.L.U32 R13, R2, R25, RZ ;  /* 0x00000019020d0219 */ /* 0x010fe400000006ff */
[----:B------:R-:W-:Y:S01]  /*14a0*/  @P0 SHF.R.U64 R14, R21, R0, R23 ;  /* 0x00000000150e0219 */ /* 0x000fe20000001217 */
[----:B------:R-:W-:Y:S01]  /*14b0*/  IMAD.SHL.U32 R10, R4, 0x4, RZ ;  /* 0x00000004040a7824 */ /* 0x000fe200078e00ff */
[----:B------:R-:W-:Y:S02]  /*14c0*/  @P0 LOP3.LUT R5, R12, R11, RZ, 0xfc, !PT ;  /* 0x0000000b0c050212 */ /* 0x000fe400078efcff */
[----:B------:R-:W-:-:S02]  /*14d0*/  @P0 SHF.L.U64.HI R25, R2, R25, R3 ;  /* 0x0000001902190219 */ /* 0x000fc40000010203 */
[----:B------:R-:W-:Y:S02]  /*14e0*/  @P0 SHF.R.U32.HI R0, RZ, R0, R23 ;  /* 0x00000000ff000219 */ /* 0x000fe40000011617 */
[----:B------:R-:W-:Y:S02]  /*14f0*/  @P0 LOP3.LUT R2, R13, R14, RZ, 0xfc, !PT ;  /* 0x0000000e0d020212 */ /* 0x000fe400078efcff */
[----:B------:R-:W-:Y:S02]  /*1500*/  SHF.L.U64.HI R4, R4, 0x2, R5 ;  /* 0x0000000204047819 */ /* 0x000fe40000010205 */
[----:B------:R-:W-:Y:S02]  /*1510*/  @P0 LOP3.LUT R3, R25, R0, RZ, 0xfc, !PT ;  /* 0x0000000019030212 */ /* 0x000fe400078efcff */
[----:B------:R-:W-:Y:S02]  /*1520*/  SHF.L.W.U32.HI R5, R5, 0x2, R2 ;  /* 0x0000000205057819 */ /* 0x000fe40000010e02 */
[----:B------:R-:W-:-:S02]  /*1530*/  IADD3 RZ, P0, PT, RZ, -R10, RZ ;  /* 0x8000000affff7210 */ /* 0x000fc40007f1e0ff */
[----:B------:R-:W-:Y:S02]  /*1540*/  LOP3.LUT R0, RZ, R4, RZ, 0x33, !PT ;  /* 0x00000004ff007212 */ /* 0x000fe400078e33ff */
[----:B------:R-:W-:Y:S02]  /*1550*/  SHF.L.W.U32.HI R2, R2, 0x2, R3 ;  /* 0x0000000202027819 */ /* 0x000fe40000010e03 */
[----:B------:R-:W-:Y:S02]  /*1560*/  LOP3.LUT R11, RZ, R5, RZ, 0x33, !PT ;  /* 0x00000005ff0b7212 */ /* 0x000fe400078e33ff */
[----:B------:R-:W-:Y:S02]  /*1570*/  IADD3.X R13, P0, PT, RZ, R0, RZ, P0, !PT ;  /* 0x00000000ff0d7210 */ /* 0x000fe4000071e4ff */
[----:B------:R-:W-:Y:S02]  /*1580*/  LOP3.LUT R0, RZ, R2, RZ, 0x33, !PT ;  /* 0x00000002ff007212 */ /* 0x000fe400078e33ff */
[----:B------:R-:W-:-:S02]  /*1590*/  IADD3.X R12, P1, PT, RZ, R11, RZ, P0, !PT ;  /* 0x0000000bff0c7210 */ /* 0x000fc4000073e4ff */
[----:B------:R-:W-:-:S03]  /*15a0*/  ISETP.GT.U32.AND P2, PT, R5, -0x1, PT ;  /* 0xffffffff0500780c */ /* 0x000fc60003f44070 */
[----:B------:R-:W-:Y:S01]  /*15b0*/  IMAD.X R11, RZ, RZ, R0, P1 ;  /* 0x000000ffff0b7224 */ /* 0x000fe200008e0600 */
[----:B------:R-:W-:-:S04]  /*15c0*/  ISETP.GT.AND.EX P0, PT, R2, -0x1, PT, P2 ;  /* 0xffffffff0200780c */ /* 0x000fc80003f04320 */
[----:B------:R-:W-:Y:S02]  /*15d0*/  SEL R0, R2, R11, P0 ;  /* 0x0000000b02007207 */ /* 0x000fe40000000000 */
[----:B------:R-:W-:Y:S02]  /*15e0*/  SEL R11, R5, R12, P0 ;  /* 0x0000000c050b7207 */ /* 0x000fe40000000000 */
[----:B------:R-:W-:Y:S02]  /*15f0*/  ISETP.NE.U32.AND P1, PT, R0, RZ, PT ;  /* 0x000000ff0000720c */ /* 0x000fe40003f25070 */
[----:B------:R-:W-:Y:S02]  /*1600*/  SEL R15, R4, R13, P0 ;  /* 0x0000000d040f7207 */ /* 0x000fe40000000000 */
[----:B------:R-:W-:Y:S01]  /*1610*/  SEL R12, R11, R0, !P1 ;  /* 0x000000000b0c7207 */ /* 0x000fe20004800000 */
[----:B------:R-:W-:-:S05]  /*1620*/  @!P0 IMAD.MOV R10, RZ, RZ, -R10 ;  /* 0x000000ffff0a8224 */ /* 0x000fca00078e0a0a */
[----:B------:R-:W0:Y:S02]  /*1630*/  FLO.U32 R12, R12 ;  /* 0x0000000c000c7300 */ /* 0x000e2400000e0000 */
[C---:B0-----:R-:W-:Y:S02]  /*1640*/  IADD3 R14, PT, PT, -R12.reuse, 0x1f, RZ ;  /* 0x0000001f0c0e7810 */ /* 0x041fe40007ffe1ff */
[----:B------:R-:W-:-:S03]  /*1650*/  IADD3 R5, PT, PT, -R12, 0x3f, RZ ;  /* 0x0000003f0c057810 */ /* 0x000fc60007ffe1ff */
[----:B------:R-:W-:-:S05]  /*1660*/  @P1 IMAD.MOV R5, RZ, RZ, R14 ;  /* 0x000000ffff051224 */ /* 0x000fca00078e020e */
[----:B------:R-:W-:-:S13]  /*1670*/  ISETP.NE.AND P1, PT, R5, RZ, PT ;  /* 0x000000ff0500720c */ /* 0x000fda0003f25270 */
[----:B------:R-:W-:Y:S05]  /*1680*/  @!P1 BRA `(.L_x_33) ;  /* 0x0000000000289947 */ /* 0x000fea0003800000 */
[C---:B------:R-:W-:Y:S02]  /*1690*/  LOP3.LUT R4, R5.reuse, 0x3f, RZ, 0xc0, !PT ;  /* 0x0000003f05047812 */ /* 0x040fe400078ec0ff */
[--C-:B------:R-:W-:Y:S02]  /*16a0*/  SHF.R.U64 R13, R10, 0x1, R15.reuse ;  /* 0x000000010a0d7819 */ /* 0x100fe4000000120f */
[----:B------:R-:W-:Y:S02]  /*16b0*/  SHF.R.U32.HI R15, RZ, 0x1, R15 ;  /* 0x00000001ff0f7819 */ /* 0x000fe4000001160f */
[----:B------:R-:W-:Y:S02]  /*16c0*/  LOP3.LUT R10, R5, 0x3f, RZ, 0xc, !PT ;  /* 0x0000003f050a7812 */ /* 0x000fe400078e0cff */
[CC--:B------:R-:W-:Y:S02]  /*16d0*/  SHF.L.U64.HI R19, R11.reuse, R4.reuse, R0 ;  /* 0x000000040b137219 */ /* 0x0c0fe40000010200 */
[----:B------:R-:W-:-:S02]  /*16e0*/  SHF.L.U32 R4, R11, R4, RZ ;  /* 0x000000040b047219 */ /* 0x000fc400000006ff */
[-CC-:B------:R-:W-:Y:S02]  /*16f0*/  SHF.R.U64 R11, R13, R10.reuse, R15.reuse ;  /* 0x0000000a0d0b7219 */ /* 0x180fe4000000120f */
[----:B------:R-:W-:Y:S02]  /*1700*/  SHF.R.U32.HI R0, RZ, R10, R15 ;  /* 0x0000000aff007219 */ /* 0x000fe4000001160f */
[----:B------:R-:W-:Y:S02]  /*1710*/  LOP3.LUT R11, R4, R11, RZ, 0xfc, !PT ;  /* 0x0000000b040b7212 */ /* 0x000fe400078efcff */
[----:B------:R-:W-:-:S07]  /*1720*/  LOP3.LUT R0, R19, R0, RZ, 0xfc, !PT ;  /* 0x0000000013007212 */ /* 0x000fce00078efcff */
.L_x_33:
[----:B------:R-:W-:Y:S05]  /*1730*/  BSYNC.RECONVERGENT B2 ;  /* 0x0000000000027941 */ /* 0x000fea0003800200 */
.L_x_32:
[----:B------:R-:W-:-:S04]  /*1740*/  IMAD.WIDE.U32 R12, R11, 0x2168c235, RZ ;  /* 0x2168c2350b0c7825 */ /* 0x000fc800078e00ff */
[----:B------:R-:W-:Y:S01]  /*1750*/  IMAD.MOV.U32 R14, RZ, RZ, R13 ;  /* 0x000000ffff0e7224 */ /* 0x000fe200078e000d */
[----:B------:R-:W-:Y:S01]  /*1760*/  IADD3 RZ, P1, PT, R12, R12, RZ ;  /* 0x0000000c0cff7210 */ /* 0x000fe20007f3e0ff */
[----:B------:R-:W-:Y:S02]  /*1770*/  IMAD.MOV.U32 R15, RZ, RZ, RZ ;  /* 0x000000ffff0f7224 */ /* 0x000fe400078e00ff */
[----:B------:R-:W-:-:S04]  /*1780*/  IMAD.HI.U32 R4, R0, -0x36f0255e, RZ ;  /* 0xc90fdaa200047827 */ /* 0x000fc800078e00ff */
[----:B------:R-:W-:-:S04]  /*1790*/  IMAD.WIDE.U32 R10, R11, -0x36f0255e, R14 ;  /* 0xc90fdaa20b0a7825 */ /* 0x000fc800078e000e */
[C---:B------:R-:W-:Y:S02]  /*17a0*/  IMAD R13, R0.reuse, -0x36f0255e, RZ ;  /* 0xc90fdaa2000d7824 */ /* 0x040fe400078e02ff */
[----:B------:R-:W-:-:S04]  /*17b0*/  IMAD.WIDE.U32 R10, P2, R0, 0x2168c235, R10 ;  /* 0x2168c235000a7825 */ /* 0x000fc8000784000a */
[----:B------:R-:W-:Y:S01]  /*17c0*/  IMAD.X R0, RZ, RZ, R4, P2 ;  /* 0x000000ffff007224 */ /* 0x000fe200010e0604 */
[----:B------:R-:W-:Y:S02]  /*17d0*/  IADD3 R4, P2, PT, R13, R11, RZ ;  /* 0x0000000b0d047210 */ /* 0x000fe40007f5e0ff */
[----:B------:R-:W-:Y:S02]  /*17e0*/  IADD3.X RZ, P1, PT, R10, R10, RZ, P1, !PT ;  /* 0x0000000a0aff7210 */ /* 0x000fe40000f3e4ff */
[C---:B------:R-:W-:Y:S01]  /*17f0*/  ISETP.GT.U32.AND P3, PT, R4.reuse, RZ, PT ;  /* 0x000000ff0400720c */ /* 0x040fe20003f64070 */
[----:B------:R-:W-:Y:S01]  /*1800*/  IMAD.X R0, RZ, RZ, R0, P2 ;  /* 0x000000ffff007224 */ /* 0x000fe200010e0600 */
[----:B------:R-:W-:-:S04]  /*1810*/  IADD3.X R11, P2, PT, R4, R4, RZ, P1, !PT ;  /* 0x00000004040b7210 */ /* 0x000fc80000f5e4ff */
[C---:B------:R-:W-:Y:S01]  /*1820*/  ISETP.GT.AND.EX P1, PT, R0.reuse, RZ, PT, P3 ;  /* 0x000000ff0000720c */ /* 0x040fe20003f24330 */
[----:B------:R-:W-:-:S03]  /*1830*/  IMAD.X R13, R0, 0x1, R0, P2 ;  /* 0x00000001000d7824 */ /* 0x000fc600010e0600 */
[----:B------:R-:W-:Y:S02]  /*1840*/  SEL R11, R11, R4, P1 ;  /* 0x000000040b0b7207 */ /* 0x000fe40000800000 */
[----:B------:R-:W-:Y:S02]  /*1850*/  SEL R13, R13, R0, P1 ;  /* 0x000000000d0d7207 */ /* 0x000fe40000800000 */
[----:B------:R-:W-:Y:S02]  /*1860*/  IADD3 R0, P2, PT, R11, 0x1, RZ ;  /* 0x000000010b007810 */ /* 0x000fe40007f5e0ff */
[----:B------:R-:W-:Y:S02]  /*1870*/  SEL R4, RZ, 0xffffffff, !P1 ;  /* 0xffffffffff047807 */ /* 0x000fe40004800000 */
[----:B------:R-:W-:Y:S01]  /*1880*/  LOP3.LUT P1, R17, R17, 0x80000000, RZ, 0xc0, !PT ;  /* 0x8000000011117812 */ /* 0x000fe2000782c0ff */
[----:B------:R-:W-:Y:S02]  /*1890*/  IMAD.X R11, RZ, RZ, R13, P2 ;  /* 0x000000ffff0b7224 */ /* 0x000fe400010e060d */
[----:B------:R-:W-:Y:S01]  /*18a0*/  IMAD.IADD R4, R4, 0x1, -R5 ;  /* 0x0000000104047824 */ /* 0x000fe200078e0a05 */
[----:B------:R-:W-:-:S02]  /*18b0*/  SHF.R.U32.HI R5, RZ, 0x1e, R3 ;  /* 0x0000001eff057819 */ /* 0x000fc40000011603 */
[----:B------:R-:W-:Y:S01]  /*18c0*/  SHF.R.U64 R0, R0, 0xa, R11 ;  /* 0x0000000a00007819 */ /* 0x000fe2000000120b */
[----:B------:R-:W-:Y:S01]  /*18d0*/  IMAD.SHL.U32 R4, R4, 0x100000, RZ ;  /* 0x0010000004047824 */ /* 0x000fe200078e00ff */
[----:B------:R-:W-:Y:S02]  /*18e0*/  LEA.HI R2, R2, R5, RZ, 0x1 ;  /* 0x0000000502027211 */ /* 0x000fe400078f08ff */
[----:B------:R-:W-:Y:S02]  /*18f0*/  IADD3 R0, P2, PT, R0, 0x1, RZ ;  /* 0x0000000100007810 */ /* 0x000fe40007f5e0ff */
[----:B------:R-:W-:Y:S01]  /*1900*/  @!P0 LOP3.LUT R17, R17, 0x80000000, RZ, 0x3c, !PT ;  /* 0x8000000011118812 */ /* 0x000fe200078e3cff */
[----:B------:R-:W-:Y:S01]  /*1910*/  @P1 IMAD.MOV R2, RZ, RZ, -R2 ;  /* 0x000000ffff021224 */ /* 0x000fe200078e0a02 */
[----:B------:R-:W-:-:S04]  /*1920*/  LEA.HI.X R11, R11, RZ, RZ, 0x16, P2 ;  /* 0x000000ff0b0b7211 */ /* 0x000fc800010fb4ff */
[--C-:B------:R-:W-:Y:S02]  /*1930*/  SHF.R.U64 R0, R0, 0x1, R11.reuse ;  /* 0x0000000100007819 */ /* 0x100fe4000000120b */
[----:B------:R-:W-:Y:S02]  /*1940*/  SHF.R.U32.HI R3, RZ, 0x1, R11 ;  /* 0x00000001ff037819 */ /* 0x000fe4000001160b */
[----:B------:R-:W-:-:S04]  /*1950*/  IADD3 R0, P2, P3, RZ, RZ, R0 ;  /* 0x000000ffff007210 */ /* 0x000fc80007b5e000 */
[----:B------:R-:W-:-:S04]  /*1960*/  IADD3.X R4, PT, PT, R4, 0x3fe00000, R3, P2, P3 ;  /* 0x3fe0000004047810 */ /* 0x000fc800017e6403 */
[----:B------:R-:W-:-:S07]  /*1970*/  LOP3.LUT R17, R4, R17, RZ, 0xfc, !PT ;  /* 0x0000001104117212 */ /* 0x000fce00078efcff */
.L_x_27:
[----:B------:R-:W-:Y:S02]  /*1980*/  IMAD.MOV.U32 R19, RZ, RZ, 0x0 ;  /* 0x00000000ff137424 */ /* 0x000fe400078e00ff */
[----:B------:R-:W-:Y:S02]  /*1990*/  IMAD.MOV.U32 R4, RZ, RZ, R2 ;  /* 0x000000ffff047224 */ /* 0x000fe400078e0002 */
[----:B------:R-:W-:Y:S02]  /*19a0*/  IMAD.MOV.U32 R2, RZ, RZ, R0 ;  /* 0x000000ffff027224 */ /* 0x000fe400078e0000 */
[----:B------:R-:W-:Y:S01]  /*19b0*/  IMAD.MOV.U32 R3, RZ, RZ, R17 ;  /* 0x000000ffff037224 */ /* 0x000fe200078e0011 */
[----:B------:R-:W-:Y:S06]  /*19c0*/  RET.REL.NODEC R18 `(_Z15computeGradientPKdPdi) ;  /* 0xffffffe4128c7950 */ /* 0x000fec0003c3ffff */
.L_x_34:
        /* <DEDUP_REMOVED lines=11> */
.L_x_52:


//--------------------- .text._Z16evaluateFunctionPKdPdi --------------------------
	.section	.text._Z16evaluateFunctionPKdPdi,"ax",@progbits
	.align	128
        .global         _Z16evaluateFunctionPKdPdi
        .type           _Z16evaluateFunctionPKdPdi,@function
        .size           _Z16evaluateFunctionPKdPdi,(.L_x_53 - _Z16evaluateFunctionPKdPdi)
        .other          _Z16evaluateFunctionPKdPdi,@"STO_CUDA_ENTRY STV_DEFAULT"
_Z16evaluateFunctionPKdPdi:
.text._Z16evaluateFunctionPKdPdi:
[----:B------:R-:W0:Y:S01]  /*0000*/  LDC R1, c[0x0][0x37c] ;  /* 0x0000df00ff017b82 */ /* 0x000e220000000800 */
[----:B------:R-:W1:Y:S01]  /*0010*/  LDCU UR6, c[0x0][0x390] ;  /* 0x00007200ff0677ac */ /* 0x000e620008000800 */
[----:B0-----:R-:W-:Y:S01]  /*0020*/  VIADD R1, R1, 0xffffffd8 ;  /* 0xffffffd801017836 */ /* 0x001fe20000000000 */
[----:B------:R-:W0:Y:S01]  /*0030*/  LDCU.64 UR10, c[0x0][0x358] ;  /* 0x00006b00ff0a77ac */ /* 0x000e220008000a00 */
[----:B-1----:R-:W1:Y:S01]  /*0040*/  I2F.F64 R20, UR6 ;  /* 0x0000000600147d12 */ /* 0x002e620008201c00 */
[----:B------:R-:W-:Y:S01]  /*0050*/  UISETP.GE.AND UP0, UPT, UR6, 0x1, UPT ;  /* 0x000000010600788c */ /* 0x000fe2000bf06270 */
[----:B-1----:R-:W-:-:S08]  /*0060*/  DMUL R20, R20, 10 ;  /* 0x4024000014147828 */ /* 0x002fd00000000000 */
[----:B------:R-:W-:Y:S05]  /*0070*/  BRA.U !UP0, `(.L_x_35) ;  /* 0x0000000d08647547 */ /* 0x000fea000b800000 */
[----:B------:R-:W-:Y:S01]  /*0080*/  UISETP.NE.AND UP0, UPT, UR6, 0x1, UPT ;  /* 0x000000010600788c */ /* 0x000fe2000bf05270 */
[----:B------:R-:W-:Y:S01]  /*0090*/  UMOV UR4, URZ ;  /* 0x000000ff00047c82 */ /* 0x000fe20008000000 */
[----:B------:R-:W-:-:S07]  /*00a0*/  UMOV UR5, URZ ;  /* 0x000000ff00057c82 */ /* 0x000fce0008000000 */
[----:B------:R-:W-:Y:S05]  /*00b0*/  BRA.U !UP0, `(.L_x_36) ;  /* 0x0000000908307547 */ /* 0x000fea000b800000 */
[----:B------:R-:W1:Y:S01]  /*00c0*/  LDCU.64 UR8, c[0x0][0x380] ;  /* 0x00007000ff0877ac */ /* 0x000e620008000a00 */
[----:B------:R-:W-:Y:S01]  /*00d0*/  ULOP3.LUT UR4, UR6, 0x7ffffffe, URZ, 0xc0, !UPT ;  /* 0x7ffffffe06047892 */ /* 0x000fe2000f8ec0ff */
[----:B------:R-:W2:Y:S03]  /*00e0*/  LDCU.64 UR12, c[0x4][0x48] ;  /* 0x01000900ff0c77ac */ /* 0x000ea60008000a00 */
[----:B------:R-:W-:Y:S02]  /*00f0*/  UIADD3 UR7, UPT, UPT, -UR4, URZ, URZ ;  /* 0x000000ff04077290 */ /* 0x000fe4000fffe1ff */
[----:B-1----:R-:W-:-:S04]  /*0100*/  UIADD3 UR5, UP0, UPT, UR8, 0x8, URZ ;  /* 0x0000000808057890 */ /* 0x002fc8000ff1e0ff */
[----:B------:R-:W-:Y:S02]  /*0110*/  UIADD3.X UR6, UPT, UPT, URZ, UR9, URZ, UP0, !UPT ;  /* 0x00000009ff067290 */ /* 0x000fe400087fe4ff */
[----:B------:R-:W-:-:S04]  /*0120*/  IMAD.U32 R6, RZ, RZ, UR5 ;  /* 0x00000005ff067e24 */ /* 0x000fc8000f8e00ff */
[----:B--2---:R-:W-:-:S07]  /*0130*/  IMAD.U32 R7, RZ, RZ, UR6 ;  /* 0x00000006ff077e24 */ /* 0x004fce000f8e00ff */
.L_x_42:
[----:B0-----:R-:W2:Y:S01]  /*0140*/  LDG.E.64 R4, desc[UR10][R6.64+-0x8] ;  /* 0xfffff80a06047981 */ /* 0x001ea2000c1e1b00 */
[----:B------:R-:W-:Y:S01]  /*0150*/  UMOV UR8, 0x54442d18 ;  /* 0x54442d1800087882 */ /* 0x000fe20000000000 */
[----:B------:R-:W-:Y:S02]  /*0160*/  UMOV UR9, 0x401921fb ;  /* 0x401921fb00097882 */ /* 0x000fe40000000000 */
[----:B--2---:R-:W-:-:S08]  /*0170*/  DMUL R10, R4, UR8 ;  /* 0x00000008040a7c28 */ /* 0x004fd00008000000 */
[----:B------:R-:W-:-:S14]  /*0180*/  DSETP.NEU.AND P0, PT, |R10|, +INF , PT ;  /* 0x7ff000000a00742a */ /* 0x000fdc0003f0d200 */
[----:B------:R-:W-:Y:S01]  /*0190*/  @!P0 DMUL R22, RZ, R10 ;  /* 0x0000000aff168228 */ /* 0x000fe20000000000 */
[----:B------:R-:W-:Y:S01]  /*01a0*/  @!P0 IMAD.MOV.U32 R0, RZ, RZ, 0x1 ;  /* 0x00000001ff008424 */ /* 0x000fe200078e00ff */
[----:B------:R-:W-:Y:S09]  /*01b0*/  @!P0 BRA `(.L_x_37) ;  /* 0x0000000000608947 */ /* 0x000ff20003800000 */
[----:B------:R-:W-:Y:S01]  /*01c0*/  UMOV UR8, 0x6dc9c883 ;  /* 0x6dc9c88300087882 */ /* 0x000fe20000000000 */
[----:B------:R-:W-:Y:S01]  /*01d0*/  UMOV UR9, 0x3fe45f30 ;  /* 0x3fe45f3000097882 */ /* 0x000fe20000000000 */
[C---:B------:R-:W-:Y:S02]  /*01e0*/  DSETP.GE.AND P0, PT, |R10|.reuse, 2.14748364800000000000e+09, PT ;  /* 0x41e000000a00742a */ /* 0x040fe40003f06200 */
        /* <DEDUP_REMOVED lines=14> */
[----:B------:R-:W-:Y:S01]  /*02d0*/  MOV R0, 0x300 ;  /* 0x0000030000007802 */ /* 0x000fe20000000f00 */
[----:B------:R-:W-:-:S07]  /*02e0*/  IMAD.MOV.U32 R9, RZ, RZ, R11 ;  /* 0x000000ffff097224 */ /* 0x000fce00078e000b */
[----:B------:R-:W-:Y:S05]  /*02f0*/  CALL.REL.NOINC `($_Z16evaluateFunctionPKdPdi$__internal_trig_reduction_slowpathd) ;  /* 0x0000000800d07944 */ /* 0x000fea0003c00000 */
[----:B------:R-:W-:Y:S02]  /*0300*/  IMAD.MOV.U32 R0, RZ, RZ, R14 ;  /* 0x000000ffff007224 */ /* 0x000fe400078e000e */
[----:B------:R-:W-:Y:S02]  /*0310*/  IMAD.MOV.U32 R22, RZ, RZ, R12 ;  /* 0x000000ffff167224 */ /* 0x000fe400078e000c */
[----:B------:R-:W-:-:S07]  /*0320*/  IMAD.MOV.U32 R23, RZ, RZ, R13 ;  /* 0x000000ffff177224 */ /* 0x000fce00078e000d */
.L_x_38:
[----:B------:R-:W-:-:S07]  /*0330*/  VIADD R0, R0, 0x1 ;  /* 0x0000000100007836 */ /* 0x000fce0000000000 */
.L_x_37:
[----:B------:R-:W-:-:S05]  /*0340*/  IMAD.SHL.U32 R2, R0, 0x40, RZ ;  /* 0x0000004000027824 */ /* 0x000fca00078e00ff */
[----:B------:R-:W-:-:S04]  /*0350*/  LOP3.LUT R2, R2, 0x40, RZ, 0xc0, !PT ;  /* 0x0000004002027812 */ /* 0x000fc800078ec0ff */
[----:B------:R-:W-:Y:S02]  /*0360*/  IADD3 R28, P0, PT, R2, UR12, RZ ;  /* 0x0000000c021c7c10 */ /* 0x000fe4000ff1e0ff */
[----:B------:R-:W2:Y:S03]  /*0370*/  LDG.E.64 R2, desc[UR10][R6.64] ;  /* 0x0000000a06027981 */ /* 0x000ea6000c1e1b00 */
[----:B------:R-:W-:-:S05]  /*0380*/  IMAD.X R29, RZ, RZ, UR13, P0 ;  /* 0x0000000dff1d7e24 */ /* 0x000fca00080e06ff */
[----:B------:R-:W3:Y:S04]  /*0390*/  LDG.E.128.CONSTANT R8, desc[UR10][R28.64] ;  /* 0x0000000a1c087981 */ /* 0x000ee8000c1e9d00 */
[----:B------:R-:W4:Y:S04]  /*03a0*/  LDG.E.128.CONSTANT R12, desc[UR10][R28.64+0x10] ;  /* 0x0000100a1c0c7981 */ /* 0x000f28000c1e9d00 */
[----:B------:R-:W5:Y:S01]  /*03b0*/  LDG.E.128.CONSTANT R16, desc[UR10][R28.64+0x20] ;  /* 0x0000200a1c107981 */ /* 0x000f62000c1e9d00 */
[----:B------:R-:W-:-:S04]  /*03c0*/  LOP3.LUT R24, R0, 0x1, RZ, 0xc0, !PT ;  /* 0x0000000100187812 */ /* 0x000fc800078ec0ff */
[----:B------:R-:W-:Y:S01]  /*03d0*/  ISETP.NE.U32.AND P0, PT, R24, 0x1, PT ;  /* 0x000000011800780c */ /* 0x000fe20003f05070 */
[----:B------:R-:W-:Y:S02]  /*03e0*/  IMAD.MOV.U32 R24, RZ, RZ, 0x3da8ff83 ;  /* 0x3da8ff83ff187424 */ /* 0x000fe400078e00ff */
[----:B------:R-:W-:-:S03]  /*03f0*/  IMAD.MOV.U32 R26, RZ, RZ, 0x20fd8164 ;  /* 0x20fd8164ff1a7424 */ /* 0x000fc600078e00ff */
[----:B------:R-:W-:Y:S01]  /*0400*/  FSEL R27, -R24, 0.11223486810922622681, !P0 ;  /* 0x3de5db65181b7808 */ /* 0x000fe20004000100 */
[----:B------:R-:W-:Y:S01]  /*0410*/  DMUL R24, R22, R22 ;  /* 0x0000001616187228 */ /* 0x000fe20000000000 */
[----:B------:R-:W-:Y:S01]  /*0420*/  FSEL R26, R26, -8.06006814911005101289e+34, !P0 ;  /* 0xf9785eba1a1a7808 */ /* 0x000fe20004000000 */
[----:B------:R-:W-:Y:S01]  /*0430*/  UMOV UR8, 0x54442d18 ;  /* 0x54442d1800087882 */ /* 0x000fe20000000000 */
[----:B------:R-:W-:-:S05]  /*0440*/  UMOV UR9, 0x401921fb ;  /* 0x401921fb00097882 */ /* 0x000fca0000000000 */
[----:B---3--:R-:W-:-:S08]  /*0450*/  DFMA R8, R24, R26, R8 ;  /* 0x0000001a1808722b */ /* 0x008fd00000000008 */
[----:B------:R-:W-:-:S08]  /*0460*/  DFMA R8, R24, R8, R10 ;  /* 0x000000081808722b */ /* 0x000fd0000000000a */
[----:B----4-:R-:W-:-:S08]  /*0470*/  DFMA R8, R24, R8, R12 ;  /* 0x000000081808722b */ /* 0x010fd0000000000c */
[----:B------:R-:W-:-:S08]  /*0480*/  DFMA R8, R24, R8, R14 ;  /* 0x000000081808722b */ /* 0x000fd0000000000e */
[----:B-----5:R-:W-:-:S08]  /*0490*/  DFMA R8, R24, R8, R16 ;  /* 0x000000081808722b */ /* 0x020fd00000000010 */
[----:B------:R-:W-:-:S08]  /*04a0*/  DFMA R8, R24, R8, R18 ;  /* 0x000000081808722b */ /* 0x000fd00000000012 */
[----:B------:R-:W-:Y:S02]  /*04b0*/  DFMA R22, R8, R22, R22 ;  /* 0x000000160816722b */ /* 0x000fe40000000016 */
[----:B------:R-:W-:-:S10]  /*04c0*/  DFMA R8, R24, R8, 1 ;  /* 0x3ff000001808742b */ /* 0x000fd40000000008 */
[----:B------:R-:W-:Y:S02]  /*04d0*/  FSEL R10, R8, R22, !P0 ;  /* 0x00000016080a7208 */ /* 0x000fe40004000000 */
[----:B------:R-:W-:-:S06]  /*04e0*/  FSEL R11, R9, R23, !P0 ;  /* 0x00000017090b7208 */ /* 0x000fcc0004000000 */
[----:B------:R-:W-:Y:S01]  /*04f0*/  DADD R8, RZ, -R10 ;  /* 0x00000000ff087229 */ /* 0x000fe2000000080a */
[----:B------:R-:W-:-:S09]  /*0500*/  LOP3.LUT P0, RZ, R0, 0x2, RZ, 0xc0, !PT ;  /* 0x0000000200ff7812 */ /* 0x000fd2000780c0ff */
[----:B------:R-:W-:Y:S02]  /*0510*/  FSEL R10, R10, R8, !P0 ;  /* 0x000000080a0a7208 */ /* 0x000fe40004000000 */
[----:B------:R-:W-:Y:S01]  /*0520*/  FSEL R11, R11, R9, !P0 ;  /* 0x000000090b0b7208 */ /* 0x000fe20004000000 */
[----:B--2---:R-:W-:-:S05]  /*0530*/  DMUL R8, R2, UR8 ;  /* 0x0000000802087c28 */ /* 0x004fca0008000000 */
[----:B------:R-:W-:-:S03]  /*0540*/  DMUL R10, R10, -10 ;  /* 0xc02400000a0a7828 */ /* 0x000fc60000000000 */
[----:B------:R-:W-:-:S05]  /*0550*/  DSETP.NEU.AND P0, PT, |R8|, +INF , PT ;  /* 0x7ff000000800742a */ /* 0x000fca0003f0d200 */
[----:B------:R-:W-:-:S08]  /*0560*/  DFMA R10, R4, R4, R10 ;  /* 0x00000004040a722b */ /* 0x000fd0000000000a */
[----:B------:R-:W-:Y:S01]  /*0570*/  DADD R20, R10, R20 ;  /* 0x000000000a147229 */ /* 0x000fe20000000014 */
[----:B------:R-:W-:Y:S10]  /*0580*/  @!P0 BRA `(.L_x_39) ;  /* 0x0000000000608947 */ /* 0x000ff40003800000 */
        /* <DEDUP_REMOVED lines=18> */
[----:B------:R-:W-:Y:S05]  /*06b0*/  CALL.REL.NOINC `($_Z16evaluateFunctionPKdPdi$__internal_trig_reduction_slowpathd) ;  /* 0x0000000400e07944 */ /* 0x000fea0003c00000 */
[----:B------:R-:W-:Y:S02]  /*06c0*/  IMAD.MOV.U32 R0, RZ, RZ, R14 ;  /* 0x000000ffff007224 */ /* 0x000fe400078e000e */
[----:B------:R-:W-:Y:S02]  /*06d0*/  IMAD.MOV.U32 R4, RZ, RZ, R12 ;  /* 0x000000ffff047224 */ /* 0x000fe400078e000c */
[----:B------:R-:W-:-:S07]  /*06e0*/  IMAD.MOV.U32 R5, RZ, RZ, R13 ;  /* 0x000000ffff057224 */ /* 0x000fce00078e000d */
.L_x_40:
[----:B------:R-:W-:Y:S01]  /*06f0*/  VIADD R0, R0, 0x1 ;  /* 0x0000000100007836 */ /* 0x000fe20000000000 */
[----:B------:R-:W-:Y:S06]  /*0700*/  BRA `(.L_x_41) ;  /* 0x0000000000087947 */ /* 0x000fec0003800000 */
.L_x_39:
[----:B------:R-:W-:Y:S01]  /*0710*/  DMUL R4, RZ, R8 ;  /* 0x00000008ff047228 */ /* 0x000fe20000000000 */
[----:B------:R-:W-:-:S10]  /*0720*/  IMAD.MOV.U32 R0, RZ, RZ, 0x1 ;  /* 0x00000001ff007424 */ /* 0x000fd400078e00ff */
.L_x_41:
[----:B------:R-:W-:-:S05]  /*0730*/  IMAD.SHL.U32 R8, R0, 0x40, RZ ;  /* 0x0000004000087824 */ /* 0x000fca00078e00ff */
[----:B------:R-:W-:-:S04]  /*0740*/  LOP3.LUT R8, R8, 0x40, RZ, 0xc0, !PT ;  /* 0x0000004008087812 */ /* 0x000fc800078ec0ff */
[----:B------:R-:W-:-:S05]  /*0750*/  IADD3 R24, P0, PT, R8, UR12, RZ ;  /* 0x0000000c08187c10 */ /* 0x000fca000ff1e0ff */
[----:B------:R-:W-:-:S05]  /*0760*/  IMAD.X R25, RZ, RZ, UR13, P0 ;  /* 0x0000000dff197e24 */ /* 0x000fca00080e06ff */
[----:B------:R-:W2:Y:S04]  /*0770*/  LDG.E.128.CONSTANT R8, desc[UR10][R24.64] ;  /* 0x0000000a18087981 */ /* 0x000ea8000c1e9d00 */
[----:B------:R-:W3:Y:S04]  /*0780*/  LDG.E.128.CONSTANT R12, desc[UR10][R24.64+0x10] ;  /* 0x0000100a180c7981 */ /* 0x000ee8000c1e9d00 */
[----:B------:R-:W4:Y:S01]  /*0790*/  LDG.E.128.CONSTANT R16, desc[UR10][R24.64+0x20] ;  /* 0x0000200a18107981 */ /* 0x000f22000c1e9d00 */
[----:B------:R-:W-:Y:S01]  /*07a0*/  LOP3.LUT R22, R0, 0x1, RZ, 0xc0, !PT ;  /* 0x0000000100167812 */ /* 0x000fe200078ec0ff */
[----:B------:R-:W-:Y:S01]  /*07b0*/  IMAD.MOV.U32 R26, RZ, RZ, 0x20fd8164 ;  /* 0x20fd8164ff1a7424 */ /* 0x000fe200078e00ff */
[----:B------:R-:W-:Y:S01]  /*07c0*/  UIADD3 UR7, UPT, UPT, UR7, 0x2, URZ ;  /* 0x0000000207077890 */ /* 0x000fe2000fffe0ff */
[----:B------:R-:W-:Y:S01]  /*07d0*/  IMAD.MOV.U32 R27, RZ, RZ, 0x3da8ff83 ;  /* 0x3da8ff83ff1b7424 */ /* 0x000fe200078e00ff */
[----:B------:R-:W-:Y:S01]  /*07e0*/  ISETP.NE.U32.AND P0, PT, R22, 0x1, PT ;  /* 0x000000011600780c */ /* 0x000fe20003f05070 */
[----:B------:R-:W-:Y:S01]  /*07f0*/  DMUL R22, R4, R4 ;  /* 0x0000000404167228 */ /* 0x000fe20000000000 */
[----:B------:R-:W-:-:S02]  /*0800*/  UISETP.NE.AND UP0, UPT, UR7, URZ, UPT ;  /* 0x000000ff0700728c */ /* 0x000fc4000bf05270 */
[----:B------:R-:W-:Y:S02]  /*0810*/  FSEL R26, R26, -8.06006814911005101289e+34, !P0 ;  /* 0xf9785eba1a1a7808 */ /* 0x000fe40004000000 */
[----:B------:R-:W-:-:S06]  /*0820*/  FSEL R27, -R27, 0.11223486810922622681, !P0 ;  /* 0x3de5db651b1b7808 */ /* 0x000fcc0004000100 */
        /* <DEDUP_REMOVED lines=9> */
[----:B------:R-:W-:Y:S02]  /*08c0*/  FSEL R9, R9, R5, !P0 ;  /* 0x0000000509097208 */ /* 0x000fe40004000000 */
[----:B------:R-:W-:-:S04]  /*08d0*/  LOP3.LUT P0, RZ, R0, 0x2, RZ, 0xc0, !PT ;  /* 0x0000000200ff7812 */ /* 0x000fc8000780c0ff */
[----:B------:R-:W-:-:S10]  /*08e0*/  DADD R4, RZ, -R8 ;  /* 0x00000000ff047229 */ /* 0x000fd40000000808 */
[----:B------:R-:W-:Y:S02]  /*08f0*/  FSEL R4, R8, R4, !P0 ;  /* 0x0000000408047208 */ /* 0x000fe40004000000 */
[----:B------:R-:W-:Y:S02]  /*0900*/  FSEL R5, R9, R5, !P0 ;  /* 0x0000000509057208 */ /* 0x000fe40004000000 */
[----:B------:R-:W-:-:S04]  /*0910*/  IADD3 R6, P0, PT, R6, 0x10, RZ ;  /* 0x0000001006067810 */ /* 0x000fc80007f1e0ff */
[----:B------:R-:W-:Y:S01]  /*0920*/  DMUL R4, R4, -10 ;  /* 0xc024000004047828 */ /* 0x000fe20000000000 */
[----:B------:R-:W-:-:S07]  /*0930*/  IMAD.X R7, RZ, RZ, R7, P0 ;  /* 0x000000ffff077224 */ /* 0x000fce00000e0607 */
[----:B------:R-:W-:-:S08]  /*0940*/  DFMA R4, R2, R2, R4 ;  /* 0x000000020204722b */ /* 0x000fd00000000004 */
[----:B------:R-:W-:Y:S01]  /*0950*/  DADD R20, R20, R4 ;  /* 0x0000000014147229 */ /* 0x000fe20000000004 */
[----:B------:R-:W-:Y:S10]  /*0960*/  BRA.U UP0, `(.L_x_42) ;  /* 0xfffffff500f47547 */ /* 0x000ff4000b83ffff */
[----:B------:R-:W-:-:S05]  /*0970*/  UMOV UR5, URZ ;  /* 0x000000ff00057c82 */ /* 0x000fca0008000000 */
.L_x_36:
[----:B------:R-:W1:Y:S02]  /*0980*/  LDCU UR6, c[0x0][0x390] ;  /* 0x00007200ff0677ac */ /* 0x000e640008000800 */
[----:B-1----:R-:W-:-:S04]  /*0990*/  ULOP3.LUT UR6, UR6, 0x1, URZ, 0xc0, !UPT ;  /* 0x0000000106067892 */ /* 0x002fc8000f8ec0ff */
[----:B------:R-:W-:-:S09]  /*09a0*/  UISETP.NE.U32.AND UP0, UPT, UR6, 0x1, UPT ;  /* 0x000000010600788c */ /* 0x000fd2000bf05070 */
[----:B------:R-:W-:Y:S05]  /*09b0*/  BRA.U UP0, `(.L_x_35) ;  /* 0x0000000500147547 */ /* 0x000fea000b800000 */
[----:B------:R-:W1:Y:S02]  /*09c0*/  LDCU.64 UR6, c[0x0][0x380] ;  /* 0x00007000ff0677ac */ /* 0x000e640008000a00 */
[----:B-1----:R-:W-:-:S04]  /*09d0*/  ULEA UR6, UP0, UR4, UR6, 0x3 ;  /* 0x0000000604067291 */ /* 0x002fc8000f8018ff */
[----:B------:R-:W-:Y:S02]  /*09e0*/  ULEA.HI.X UR7, UR4, UR7, UR5, 0x3, UP0 ;  /* 0x0000000704077291 */ /* 0x000fe400080f1c05 */
[----:B------:R-:W-:-:S04]  /*09f0*/  IMAD.U32 R2, RZ, RZ, UR6 ;  /* 0x00000006ff027e24 */ /* 0x000fc8000f8e00ff */
[----:B------:R-:W-:-:S06]  /*0a00*/  IMAD.U32 R3, RZ, RZ, UR7 ;  /* 0x00000007ff037e24 */ /* 0x000fcc000f8e00ff */
[----:B0-----:R-:W2:Y:S01]  /*0a10*/  LDG.E.64 R2, desc[UR10][R2.64] ;  /* 0x0000000a02027981 */ /* 0x001ea2000c1e1b00 */
[----:B------:R-:W-:Y:S01]  /*0a20*/  UMOV UR6, 0x54442d18 ;  /* 0x54442d1800067882 */ /* 0x000fe20000000000 */
[----:B------:R-:W-:Y:S02]  /*0a30*/  UMOV UR7, 0x401921fb ;  /* 0x401921fb00077882 */ /* 0x000fe40000000000 */
[----:B--2---:R-:W-:-:S08]  /*0a40*/  DMUL R8, R2, UR6 ;  /* 0x0000000602087c28 */ /* 0x004fd00008000000 */
[----:B------:R-:W-:-:S14]  /*0a50*/  DSETP.NEU.AND P0, PT, |R8|, +INF , PT ;  /* 0x7ff000000800742a */ /* 0x000fdc0003f0d200 */
[----:B------:R-:W-:Y:S05]  /*0a60*/  @!P0 BRA `(.L_x_43) ;  /* 0x0000000000608947 */ /* 0x000fea0003800000 */
        /* <DEDUP_REMOVED lines=22> */
.L_x_44:
[----:B------:R-:W-:Y:S01]  /*0bd0*/  VIADD R0, R0, 0x1 ;  /* 0x0000000100007836 */ /* 0x000fe20000000000 */
[----:B------:R-:W-:Y:S06]  /*0be0*/  BRA `(.L_x_45) ;  /* 0x0000000000087947 */ /* 0x000fec0003800000 */
.L_x_43:
[----:B------:R-:W-:Y:S01]  /*0bf0*/  DMUL R16, RZ, R8 ;  /* 0x00000008ff107228 */ /* 0x000fe20000000000 */
[----:B------:R-:W-:-:S10]  /*0c00*/  IMAD.MOV.U32 R0, RZ, RZ, 0x1 ;  /* 0x00000001ff007424 */ /* 0x000fd400078e00ff */
.L_x_45:
        /* <DEDUP_REMOVED lines=9> */
[----:B------:R-:W-:-:S02]  /*0ca0*/  IMAD.MOV.U32 R24, RZ, RZ, 0x20fd8164 ;  /* 0x20fd8164ff187424 */ /* 0x000fc400078e00ff */
[----:B------:R-:W-:Y:S01]  /*0cb0*/  IMAD.MOV.U32 R25, RZ, RZ, 0x3da8ff83 ;  /* 0x3da8ff83ff197424 */ /* 0x000fe200078e00ff */
[----:B------:R-:W-:Y:S01]  /*0cc0*/  ISETP.NE.U32.AND P0, PT, R18, 0x1, PT ;  /* 0x000000011200780c */ /* 0x000fe20003f05070 */
[----:B------:R-:W-:-:S03]  /*0cd0*/  DMUL R18, R16, R16 ;  /* 0x0000001010127228 */ /* 0x000fc60000000000 */
        /* <DEDUP_REMOVED lines=15> */
[----:B------:R-:W-:-:S06]  /*0dd0*/  FSEL R5, R7, R5, !P0 ;  /* 0x0000000507057208 */ /* 0x000fcc0004000000 */
[----:B------:R-:W-:-:S08]  /*0de0*/  DMUL R4, R4, -10 ;  /* 0xc024000004047828 */ /* 0x000fd00000000000 */
[----:B------:R-:W-:-:S08]  /*0df0*/  DFMA R4, R2, R2, R4 ;  /* 0x000000020204722b */ /* 0x000fd00000000004 */
[----:B------:R-:W-:-:S11]  /*0e00*/  DADD R20, R20, R4 ;  /* 0x0000000014147229 */ /* 0x000fd60000000004 */
.L_x_35:
[----:B------:R-:W0:Y:S02]  /*0e10*/  LDC.64 R2, c[0x0][0x388] ;  /* 0x0000e200ff027b82 */ /* 0x000e240000000a00 */
[----:B0-----:R-:W-:Y:S01]  /*0e20*/  STG.E.64 desc[UR10][R2.64], R20 ;  /* 0x0000001402007986 */ /* 0x001fe2000c101b0a */
[----:B------:R-:W-:Y:S05]  /*0e30*/  EXIT ;  /* 0x000000000000794d */ /* 0x000fea0003800000 */
        .type           $_Z16evaluateFunctionPKdPdi$__internal_trig_reduction_slowpathd,@function
        .size           $_Z16evaluateFunctionPKdPdi$__internal_trig_reduction_slowpathd,(.L_x_53 - $_Z16evaluateFunctionPKdPdi$__internal_trig_reduction_slowpathd)
$_Z16evaluateFunctionPKdPdi$__internal_trig_reduction_slowpathd:
[--C-:B------:R-:W-:Y:S01]  /*0e40*/  SHF.R.U32.HI R8, RZ, 0x14, R9.reuse ;  /* 0x00000014ff087819 */ /* 0x100fe20000011609 */
[----:B------:R-:W-:Y:S02]  /*0e50*/  IMAD.MOV.U32 R13, RZ, RZ, R9 ;  /* 0x000000ffff0d7224 */ /* 0x000fe400078e0009 */
[----:B------:R-:W-:Y:S01]  /*0e60*/  IMAD.MOV.U32 R14, RZ, RZ, RZ ;  /* 0x000000ffff0e7224 */ /* 0x000fe200078e00ff */
[----:B------:R-:W-:-:S04]  /*0e70*/  LOP3.LUT R11, R8, 0x7ff, RZ, 0xc0, !PT ;  /* 0x000007ff080b7812 */ /* 0x000fc800078ec0ff */
[----:B------:R-:W-:-:S13]  /*0e80*/  ISETP.NE.AND P0, PT, R11, 0x7ff, PT ;  /* 0x000007ff0b00780c */ /* 0x000fda0003f05270 */
[----:B------:R-:W-:Y:S05]  /*0e90*/  @!P0 BRA `(.L_x_46) ;  /* 0x00000008002c8947 */ /* 0x000fea0003800000 */
[----:B------:R-:W-:Y:S01]  /*0ea0*/  VIADD R11, R11, 0xfffffc00 ;  /* 0xfffffc000b0b7836 */ /* 0x000fe20000000000 */
[----:B------:R-:W-:-:S04]  /*0eb0*/  CS2R R16, SRZ ;  /* 0x0000000000107805 */ /* 0x000fc8000001ff00 */
[----:B------:R-:W-:Y:S02]  /*0ec0*/  SHF.R.U32.HI R10, RZ, 0x6, R11 ;  /* 0x00000006ff0a7819 */ /* 0x000fe4000001160b */
[----:B------:R-:W-:Y:S02]  /*0ed0*/  ISETP.GE.U32.AND P0, PT, R11, 0x80, PT ;  /* 0x000000800b00780c */ /* 0x000fe40003f06070 */
[C---:B------:R-:W-:Y:S02]  /*0ee0*/  IADD3 R11, PT, PT, -R10.reuse, 0x13, RZ ;  /* 0x000000130a0b7810 */ /* 0x040fe40007ffe1ff */
[----:B------:R-:W-:Y:S02]  /*0ef0*/  IADD3 R22, PT, PT, -R10, 0xf, RZ ;  /* 0x0000000f0a167810 */ /* 0x000fe40007ffe1ff */
[----:B------:R-:W-:-:S04]  /*0f00*/  SEL R11, R11, 0x12, P0 ;  /* 0x000000120b0b7807 */ /* 0x000fc80000000000 */
[----:B------:R-:W-:-:S13]  /*0f10*/  ISETP.GE.AND P0, PT, R22, R11, PT ;  /* 0x0000000b1600720c */ /* 0x000fda0003f06270 */
[----:B------:R-:W-:Y:S05]  /*0f20*/  @P0 BRA `(.L_x_47) ;  /* 0x00000000008c0947 */ /* 0x000fea0003800000 */
[C---:B------:R-:W-:Y:S01]  /*0f30*/  SHF.L.U64.HI R14, R12.reuse, 0xb, R13 ;  /* 0x0000000b0c0e7819 */ /* 0x040fe2000001020d */
[----:B------:R-:W-:Y:S01]  /*0f40*/  IMAD.SHL.U32 R13, R12, 0x800, RZ ;  /* 0x000008000c0d7824 */ /* 0x000fe200078e00ff */
[----:B------:R-:W-:Y:S01]  /*0f50*/  IADD3 R19, PT, PT, RZ, -R10, -R11 ;  /* 0x8000000aff137210 */ /* 0x000fe20007ffe80b */
[----:B------:R-:W-:Y:S01]  /*0f60*/  IMAD.MOV.U32 R18, RZ, RZ, RZ ;  /* 0x000000ffff127224 */ /* 0x000fe200078e00ff */
[----:B------:R-:W-:Y:S02]  /*0f70*/  CS2R R16, SRZ ;  /* 0x0000000000107805 */ /* 0x000fe4000001ff00 */
[----:B------:R-:W-:Y:S01]  /*0f80*/  LOP3.LUT R12, R14, 0x80000000, RZ, 0xfc, !PT ;  /* 0x800000000e0c7812 */ /* 0x000fe200078efcff */
[----:B------:R-:W0:Y:S01]  /*0f90*/  LDCU.64 UR8, c[0x0][0x358] ;  /* 0x00006b00ff0877ac */ /* 0x000e220008000a00 */
[----:B------:R-:W-:-:S05]  /*0fa0*/  NOP ;  /* 0x0000000000007918 */ /* 0x000fca0000000000 */
.L_x_48:
[----:B------:R-:W1:Y:S02]  /*0fb0*/  LDC.64 R14, c[0x4][0x40] ;  /* 0x01001000ff0e7b82 */ /* 0x000e640000000a00 */
[----:B-1----:R-:W-:-:S05]  /*0fc0*/  IMAD.WIDE R26, R22, 0x8, R14 ;  /* 0x00000008161a7825 */ /* 0x002fca00078e020e */
[----:B0-----:R-:W2:Y:S01]  /*0fd0*/  LDG.E.64.CONSTANT R14, desc[UR8][R26.64] ;  /* 0x000000081a0e7981 */ /* 0x001ea2000c1e9b00 */
[----:B------:R-:W-:Y:S02]  /*0fe0*/  VIADD R19, R19, 0x1 ;  /* 0x0000000113137836 */ /* 0x000fe40000000000 */
[----:B------:R-:W-:Y:S02]  /*0ff0*/  VIADD R22, R22, 0x1 ;  /* 0x0000000116167836 */ /* 0x000fe40000000000 */
[----:B--2---:R-:W-:-:S04]  /*1000*/  IMAD.WIDE.U32 R16, P2, R14, R13, R16 ;  /* 0x0000000d0e107225 */ /* 0x004fc80007840010 */
[CC--:B------:R-:W-:Y:S02]  /*1010*/  IMAD R25, R14.reuse, R12.reuse, RZ ;  /* 0x0000000c0e197224 */ /* 0x0c0fe400078e02ff */
        /* <DEDUP_REMOVED lines=19> */
[----:B------:R-:W-:-:S07]  /*1150*/  IMAD.MOV.U32 R22, RZ, RZ, R11 ;  /* 0x000000ffff167224 */ /* 0x000fce00078e000b */
.L_x_47:
[----:B------:R-:W-:Y:S01]  /*1160*/  LOP3.LUT P0, R23, R8, 0x3f, RZ, 0xc0, !PT ;  /* 0x0000003f08177812 */ /* 0x000fe2000780c0ff */
[----:B------:R-:W-:-:S04]  /*1170*/  IMAD.IADD R10, R10, 0x1, R22 ;  /* 0x000000010a0a7824 */ /* 0x000fc800078e0216 */
[----:B------:R-:W-:-:S05]  /*1180*/  IMAD.U32 R19, R10, 0x8, R1 ;  /* 0x000000080a137824 */ /* 0x000fca00078e0001 */
[----:B------:R0:W-:Y:S04]  /*1190*/  STL.64 [R19+-0x78], R16 ;  /* 0xffff881013007387 */ /* 0x0001e80000100a00 */
[----:B------:R-:W2:Y:S04]  /*11a0*/  @P0 LDL.64 R24, [R1+0x8] ;  /* 0x0000080001180983 */ /* 0x000ea80000100a00 */
[----:B------:R-:W3:Y:S04]  /*11b0*/  LDL.64 R12, [R1+0x10] ;  /* 0x00001000010c7983 */ /* 0x000ee80000100a00 */
[----:B------:R-:W4:Y:S01]  /*11c0*/  LDL.64 R10, [R1+0x18] ;  /* 0x00001800010a7983 */ /* 0x000f220000100a00 */
[----:B------:R-:W-:-:S02]  /*11d0*/  @P0 LOP3.LUT R15, R23, 0x3f, RZ, 0x3c, !PT ;  /* 0x0000003f170f0812 */ /* 0x000fc400078e3cff */
[--C-:B--2---:R-:W-:Y:S02]  /*11e0*/  @P0 SHF.R.U64 R22, R24, 0x1, R25.reuse ;  /* 0x0000000118160819 */ /* 0x104fe40000001219 */
[----:B------:R-:W-:Y:S02]  /*11f0*/  @P0 SHF.R.U32.HI R24, RZ, 0x1, R25 ;  /* 0x00000001ff180819 */ /* 0x000fe40000011619 */
[----:B---3--:R-:W-:Y:S02]  /*1200*/  @P0 SHF.L.U32 R18, R12, R23, RZ ;  /* 0x000000170c120219 */ /* 0x008fe400000006ff */
[----:B0-----:R-:W-:Y:S02]  /*1210*/  @P0 SHF.R.U64 R17, R22, R15, R24 ;  /* 0x0000000f16110219 */ /* 0x001fe40000001218 */
[--C-:B------:R-:W-:Y:S02]  /*1220*/  @P0 SHF.R.U32.HI R8, RZ, 0x1, R13.reuse ;  /* 0x00000001ff080819 */ /* 0x100fe4000001160d */
[----:B------:R-:W-:-:S02]  /*1230*/  @P0 SHF.R.U64 R25, R12, 0x1, R13 ;  /* 0x000000010c190819 */ /* 0x000fc4000000120d */
[----:B------:R-:W-:Y:S02]  /*1240*/  @P0 SHF.L.U64.HI R14, R12, R23, R13 ;  /* 0x000000170c0e0219 */ /* 0x000fe4000001020d */
[----:B------:R-:W-:Y:S02]  /*1250*/  @P0 SHF.R.U32.HI R19, RZ, R15, R24 ;  /* 0x0000000fff130219 */ /* 0x000fe40000011618 */
[----:B------:R-:W-:Y:S02]  /*1260*/  @P0 LOP3.LUT R12, R18, R17, RZ, 0xfc, !PT ;  /* 0x00000011120c0212 */ /* 0x000fe400078efcff */
[----:B----4-:R-:W-:Y:S02]  /*1270*/  @P0 SHF.L.U32 R16, R10, R23, RZ ;  /* 0x000000170a100219 */ /* 0x010fe400000006ff */
[----:B------:R-:W-:Y:S02]  /*1280*/  @P0 SHF.R.U64 R25, R25, R15, R8 ;  /* 0x0000000f19190219 */ /* 0x000fe40000001208 */
[----:B------:R-:W-:-:S02]  /*1290*/  @P0 LOP3.LUT R13, R14, R19, RZ, 0xfc, !PT ;  /* 0x000000130e0d0212 */ /* 0x000fc400078efcff */
[----:B------:R-:W-:Y:S02]  /*12a0*/  @P0 SHF.L.U64.HI R23, R10, R23, R11 ;  /* 0x000000170a170219 */ /* 0x000fe4000001020b */
[----:B------:R-:W-:Y:S01]  /*12b0*/  @P0 SHF.R.U32.HI R8, RZ, R15, R8 ;  /* 0x0000000fff080219 */ /* 0x000fe20000011608 */
[----:B------:R-:W-:Y:S01]  /*12c0*/  IMAD.SHL.U32 R15, R12, 0x4, RZ ;  /* 0x000000040c0f7824 */ /* 0x000fe200078e00ff */
[----:B------:R-:W-:Y:S02]  /*12d0*/  @P0 LOP3.LUT R10, R16, R25, RZ, 0xfc, !PT ;  /* 0x00000019100a0212 */ /* 0x000fe400078efcff */
[----:B------:R-:W-:Y:S02]  /*12e0*/  SHF.L.U64.HI R12, R12, 0x2, R13 ;  /* 0x000000020c0c7819 */ /* 0x000fe4000001020d */
[----:B------:R-:W-:Y:S02]  /*12f0*/  SHF.L.W.U32.HI R19, R13, 0x2, R10 ;  /* 0x000000020d137819 */ /* 0x000fe40000010e0a */
[----:B------:R-:W-:-:S02]  /*1300*/  @P0 LOP3.LUT R11, R23, R8, RZ, 0xfc, !PT ;  /* 0x00000008170b0212 */ /* 0x000fc400078efcff */
[----:B------:R-:W-:Y:S02]  /*1310*/  IADD3 RZ, P0, PT, RZ, -R15, RZ ;  /* 0x8000000fffff7210 */ /* 0x000fe40007f1e0ff */
[----:B------:R-:W-:Y:S02]  /*1320*/  LOP3.LUT R13, RZ, R12, RZ, 0x33, !PT ;  /* 0x0000000cff0d7212 */ /* 0x000fe400078e33ff */
[----:B------:R-:W-:Y:S02]  /*1330*/  SHF.L.W.U32.HI R14, R10, 0x2, R11 ;  /* 0x000000020a0e7819 */ /* 0x000fe40000010e0b */
[----:B------:R-:W-:Y:S02]  /*1340*/  LOP3.LUT R8, RZ, R19, RZ, 0x33, !PT ;  /* 0x00000013ff087212 */ /* 0x000fe400078e33ff */
[----:B------:R-:W-:Y:S02]  /*1350*/  IADD3.X R13, P0, PT, RZ, R13, RZ, P0, !PT ;  /* 0x0000000dff0d7210 */ /* 0x000fe4000071e4ff */
[----:B------:R-:W-:-:S02]  /*1360*/  LOP3.LUT R16, RZ, R14, RZ, 0x33, !PT ;  /* 0x0000000eff107212 */ /* 0x000fc400078e33ff */
[----:B------:R-:W-:Y:S02]  /*1370*/  IADD3.X R10, P1, PT, RZ, R8, RZ, P0, !PT ;  /* 0x00000008ff0a7210 */ /* 0x000fe4000073e4ff */
        /* <DEDUP_REMOVED lines=25> */
.L_x_49:
        /* <DEDUP_REMOVED lines=36> */
.L_x_46:
[----:B------:R-:W-:Y:S02]  /*1750*/  IMAD.MOV.U32 R8, RZ, RZ, R0 ;  /* 0x000000ffff087224 */ /* 0x000fe400078e0000 */
[----:B------:R-:W-:-:S04]  /*1760*/  IMAD.MOV.U32 R9, RZ, RZ, 0x0 ;  /* 0x00000000ff097424 */ /* 0x000fc800078e00ff */
[----:B------:R-:W-:Y:S05]  /*1770*/  RET.REL.NODEC R8 `(_Z16evaluateFunctionPKdPdi) ;  /* 0xffffffe808207950 */ /* 0x000fea0003c3ffff */
.L_x_50:
        /* <DEDUP_REMOVED lines=16> */
.L_x_53:


//--------------------- .nv.global.init           --------------------------
	.section	.nv.global.init,"aw",@progbits
	.align	16
.nv.global.init:
	.type		__cudart_sin_cos_coeffs,@object
	.size		__cudart_sin_cos_coeffs,(__cudart_i2opi_d - __cudart_sin_cos_coeffs)
__cudart_sin_cos_coeffs:
        /*0000*/ 	.byte	0x46, 0xd2, 0xb0, 0x2c, 0xf1, 0xe5, 0x5a, 0xbe, 0x92, 0xe3, 0xac, 0x69, 0xe3, 0x1d, 0xc7, 0x3e
        /*0010*/ 	.byte	0xa1, 0x62, 0xdb, 0x19, 0xa0, 0x01, 0x2a, 0xbf, 0x18, 0x08, 0x11, 0x11, 0x11, 0x11, 0x81, 0x3f
        /*0020*/ 	.byte	0x54, 0x55, 0x55, 0x55, 0x55, 0x55, 0xc5, 0xbf, 0x00, 0x00, 0x00, 0x00, 0x00, 0x00, 0x00, 0x00
        /*0030*/ 	.byte	0x00, 0x00, 0x00, 0x00, 0x00, 0x00, 0x00, 0x00, 0x64, 0x81, 0xfd, 0x20, 0x83, 0xff, 0xa8, 0xbd
        /*0040*/ 	.byte	0x28, 0x85, 0xef, 0xc1, 0xa7, 0xee, 0x21, 0x3e, 0xd9, 0xe6, 0x06, 0x8e, 0x4f, 0x7e, 0x92, 0xbe
        /*0050*/ 	.byte	0xe9, 0xbc, 0xdd, 0x19, 0xa0, 0x01, 0xfa, 0x3e, 0x47, 0x5d, 0xc1, 0x16, 0x6c, 0xc1, 0x56, 0xbf
        /*0060*/ 	.byte	0x51, 0x55, 0x55, 0x55, 0x55, 0x55, 0xa5, 0x3f, 0x00, 0x00, 0x00, 0x00, 0x00, 0x00, 0xe0, 0xbf
        /*0070*/ 	.byte	0x00, 0x00, 0x00, 0x00, 0x00, 0x00, 0xf0, 0x3f, 0x00, 0x00, 0x00, 0x00, 0x00, 0x00, 0x00, 0x00
	.type		__cudart_i2opi_d,@object
	.size		__cudart_i2opi_d,(mrg32k3aM1SubSeq - __cudart_i2opi_d)
__cudart_i2opi_d:
        /* <DEDUP_REMOVED lines=9> */
	.type		mrg32k3aM1SubSeq,@object
	.size		mrg32k3aM1SubSeq,(mrg32k3aM2SubSeq - mrg32k3aM1SubSeq)
mrg32k3aM1SubSeq:
        /* <DEDUP_REMOVED lines=126> */
	.type		mrg32k3aM2SubSeq,@object
	.size		mrg32k3aM2SubSeq,(mrg32k3aM1 - mrg32k3aM2SubSeq)
mrg32k3aM2SubSeq:
        /* <DEDUP_REMOVED lines=126> */
	.type		mrg32k3aM1,@object
	.size		mrg32k3aM1,(mrg32k3aM1Seq - mrg32k3aM1)
mrg32k3aM1:
        /* <DEDUP_REMOVED lines=144> */
	.type		mrg32k3aM1Seq,@object
	.size		mrg32k3aM1Seq,(mrg32k3aM2 - mrg32k3aM1Seq)
mrg32k3aM1Seq:
        /* <DEDUP_REMOVED lines=144> */
	.type		mrg32k3aM2,@object
	.size		mrg32k3aM2,(mrg32k3aM2Seq - mrg32k3aM2)
mrg32k3aM2:
        /* <DEDUP_REMOVED lines=144> */
	.type		mrg32k3aM2Seq,@object
	.size		mrg32k3aM2Seq,(precalc_xorwow_matrix - mrg32k3aM2Seq)
mrg32k3aM2Seq:
        /* <DEDUP_REMOVED lines=144> */
	.type		precalc_xorwow_matrix,@object
	.size		precalc_xorwow_matrix,(precalc_xorwow_offset_matrix - precalc_xorwow_matrix)
precalc_xorwow_matrix:
        /* <DEDUP_REMOVED lines=6400> */
	.type		precalc_xorwow_offset_matrix,@object
	.size		precalc_xorwow_offset_matrix,(.L_1 - precalc_xorwow_offset_matrix)
precalc_xorwow_offset_matrix:
        /* <DEDUP_REMOVED lines=6400> */
.L_1:


//--------------------- .nv.shared.reserved.0     --------------------------
	.section	.nv.shared.reserved.0,"aw",@nobits
	.weak		__nv_reservedSMEM_offset_0_alias
	.size		__nv_reservedSMEM_offset_0_alias, 0, 64
	.other		__nv_reservedSMEM_offset_0_alias,@"STO_CUDA_RESERVED_SHARED STV_DEFAULT"
__nv_reservedSMEM_offset_0_alias:
	.zero		0
	.zero		64


//--------------------- .nv.constant0._Z13updateHessianPdPKdS1_di --------------------------
	.section	.nv.constant0._Z13updateHessianPdPKdS1_di,"a",@progbits
	.sectionflags	@""
	.align	4
.nv.constant0._Z13updateHessianPdPKdS1_di:
	.zero		932


//--------------------- .nv.constant0._Z16initializePointsPdim --------------------------
	.section	.nv.constant0._Z16initializePointsPdim,"a",@progbits
	.sectionflags	@""
	.align	4
.nv.constant0._Z16initializePointsPdim:
	.zero		920


//--------------------- .nv.constant0._Z15computeGradientPKdPdi --------------------------
	.section	.nv.constant0._Z15computeGradientPKdPdi,"a",@progbits
	.sectionflags	@""
	.align	4
.nv.constant0._Z15computeGradientPKdPdi:
	.zero		916


//--------------------- .nv.constant0._Z16evaluateFunctionPKdPdi --------------------------
	.section	.nv.constant0._Z16evaluateFunctionPKdPdi,"a",@progbits
	.sectionflags	@""
	.align	4
.nv.constant0._Z16evaluateFunctionPKdPdi:
	.zero		916


//--------------------- SYMBOLS --------------------------

	.type		.nv.reservedSmem.offset0,@object
	.size		.nv.reservedSmem.offset0,0x4
